	.target	sm_90a

	.elftype	@"ET_EXEC"


//--------------------- .note.nv.tkinfo           --------------------------
	.section	.note.nv.tkinfo,"",@"SHT_NOTE"
	.sectionflags	@"SHF_NOTE_NV_TKINFO"
	.tkinfo
        /*0018*/ 	.word	0x00000002
        /*0030*/ 	.string	""
        /*0030*/ 	.string	"ptxas"
        /*0030*/ 	.string	"Cuda compilation tools, release 13.0, V13.0.88"
        /*0030*/ 	.string	"Build cuda_13.0.r13.0/compiler.36424714_0"
        /*0030*/ 	.string	"-v  -suppress-debug-info  -lineinfo  -arch sm_90a "



//--------------------- .note.nv.cuinfo           --------------------------
	.section	.note.nv.cuinfo,"",@"SHT_NOTE"
	.sectionflags	@"SHF_NOTE_NV_CUINFO"
        /*0018*/ 	.short	0x0002
        /*001a*/ 	.short	0x005a
        /*001c*/ 	.short	0x0082
	.zero		2


//--------------------- .nv.info                  --------------------------
	.section	.nv.info,"",@"SHT_CUDA_INFO"
	.align	4


	//----- nvinfo : EIATTR_REGCOUNT
	.align		4
        /*0000*/ 	.byte	0x04, 0x2f
        /*0002*/ 	.short	(.L_1 - .L_0)
	.align		4
.L_0:
        /*0004*/ 	.word	index@(matmul_kernel)
        /*0008*/ 	.word	0x000000ff


	//----- nvinfo : EIATTR_FRAME_SIZE
	.align		4
.L_1:
        /*000c*/ 	.byte	0x04, 0x11
        /*000e*/ 	.short	(.L_3 - .L_2)
	.align		4
.L_2:
        /*0010*/ 	.word	index@(matmul_kernel)
        /*0014*/ 	.word	0x00000078


	//----- nvinfo : EIATTR_MIN_STACK_SIZE
	.align		4
.L_3:
        /*0018*/ 	.byte	0x04, 0x12
        /*001a*/ 	.short	(.L_5 - .L_4)
	.align		4
.L_4:
        /*001c*/ 	.word	index@(matmul_kernel)
        /*0020*/ 	.word	0x00000078
.L_5:


//--------------------- .nv.compat                --------------------------
	.section	.nv.compat,"",@"SHT_CUDA_COMPAT_INFO"
	.align	4
        /*0000*/ 	.byte	0x02, 0x09, 0x01, 0x00, 0x02, 0x02, 0x02, 0x00, 0x02, 0x05, 0x05, 0x00, 0x03, 0x07, 0x01, 0x01
        /*0010*/ 	.byte	0x02, 0x03, 0x00, 0x00, 0x02, 0x06, 0x01, 0x00, 0x04, 0x0b, 0x08, 0x00, 0x00, 0x00, 0x00, 0x00
        /*0020*/ 	.byte	0x00, 0x00, 0x00, 0x00


//--------------------- .nv.info.matmul_kernel    --------------------------
	.section	.nv.info.matmul_kernel,"",@"SHT_CUDA_INFO"
	.sectionflags	@""
	.align	4


	//----- nvinfo : EIATTR_CUDA_API_VERSION
	.align		4
        /*0000*/ 	.byte	0x04, 0x37
        /*0002*/ 	.short	(.L_7 - .L_6)
.L_6:
        /*0004*/ 	.word	0x00000082


	//----- nvinfo : EIATTR_KPARAM_INFO
	.align		4
.L_7:
        /*0008*/ 	.byte	0x04, 0x17
        /*000a*/ 	.short	(.L_9 - .L_8)
.L_8:
        /*000c*/ 	.word	0x00000000
        /*0010*/ 	.short	0x000d
        /*0012*/ 	.short	0x0048
        /*0014*/ 	.byte	0x00, 0xf4, 0x21, 0x00


	//----- nvinfo : EIATTR_KPARAM_INFO
	.align		4
.L_9:
        /*0018*/ 	.byte	0x04, 0x17
        /*001a*/ 	.short	(.L_11 - .L_10)
.L_10:
        /*001c*/ 	.word	0x00000000
        /*0020*/ 	.short	0x000c
        /*0022*/ 	.short	0x0040
        /*0024*/ 	.byte	0x00, 0xf4, 0x21, 0x00


	//----- nvinfo : EIATTR_KPARAM_INFO
	.align		4
.L_11:
        /*0028*/ 	.byte	0x04, 0x17
        /*002a*/ 	.short	(.L_13 - .L_12)
.L_12:
        /*002c*/ 	.word	0x00000000
        /*0030*/ 	.short	0x000b
        /*0032*/ 	.short	0x0038
        /*0034*/ 	.byte	0x00, 0xf0, 0x11, 0x00


	//----- nvinfo : EIATTR_KPARAM_INFO
	.align		4
.L_13:
        /*0038*/ 	.byte	0x04, 0x17
        /*003a*/ 	.short	(.L_15 - .L_14)
.L_14:
        /*003c*/ 	.word	0x00000000
        /*0040*/ 	.short	0x000a
        /*0042*/ 	.short	0x0034
        /*0044*/ 	.byte	0x00, 0xf0, 0x11, 0x00


	//----- nvinfo : EIATTR_KPARAM_INFO
	.align		4
.L_15:
        /*0048*/ 	.byte	0x04, 0x17
        /*004a*/ 	.short	(.L_17 - .L_16)
.L_16:
        /*004c*/ 	.word	0x00000000
        /*0050*/ 	.short	0x0009
        /*0052*/ 	.short	0x0030
        /*0054*/ 	.byte	0x00, 0xf0, 0x11, 0x00


	//----- nvinfo : EIATTR_KPARAM_INFO
	.align		4
.L_17:
        /*0058*/ 	.byte	0x04, 0x17
        /*005a*/ 	.short	(.L_19 - .L_18)
.L_18:
        /*005c*/ 	.word	0x00000000
        /*0060*/ 	.short	0x0008
        /*0062*/ 	.short	0x002c
        /*0064*/ 	.byte	0x00, 0xf0, 0x11, 0x00


	//----- nvinfo : EIATTR_KPARAM_INFO
	.align		4
.L_19:
        /*0068*/ 	.byte	0x04, 0x17
        /*006a*/ 	.short	(.L_21 - .L_20)
.L_20:
        /*006c*/ 	.word	0x00000000
        /*0070*/ 	.short	0x0007
        /*0072*/ 	.short	0x0028
        /*0074*/ 	.byte	0x00, 0xf0, 0x11, 0x00


	//----- nvinfo : EIATTR_KPARAM_INFO
	.align		4
.L_21:
        /*0078*/ 	.byte	0x04, 0x17
        /*007a*/ 	.short	(.L_23 - .L_22)
.L_22:
        /*007c*/ 	.word	0x00000000
        /*0080*/ 	.short	0x0006
        /*0082*/ 	.short	0x0024
        /*0084*/ 	.byte	0x00, 0xf0, 0x11, 0x00


	//----- nvinfo : EIATTR_KPARAM_INFO
	.align		4
.L_23:
        /*0088*/ 	.byte	0x04, 0x17
        /*008a*/ 	.short	(.L_25 - .L_24)
.L_24:
        /*008c*/ 	.word	0x00000000
        /*0090*/ 	.short	0x0005
        /*0092*/ 	.short	0x0020
        /*0094*/ 	.byte	0x00, 0xf0, 0x11, 0x00


	//----- nvinfo : EIATTR_KPARAM_INFO
	.align		4
.L_25:
        /*0098*/ 	.byte	0x04, 0x17
        /*009a*/ 	.short	(.L_27 - .L_26)
.L_26:
        /*009c*/ 	.word	0x00000000
        /*00a0*/ 	.short	0x0004
        /*00a2*/ 	.short	0x001c
        /*00a4*/ 	.byte	0x00, 0xf0, 0x11, 0x00


	//----- nvinfo : EIATTR_KPARAM_INFO
	.align		4
.L_27:
        /*00a8*/ 	.byte	0x04, 0x17
        /*00aa*/ 	.short	(.L_29 - .L_28)
.L_28:
        /*00ac*/ 	.word	0x00000000
        /*00b0*/ 	.short	0x0003
        /*00b2*/ 	.short	0x0018
        /*00b4*/ 	.byte	0x00, 0xf0, 0x11, 0x00


	//----- nvinfo : EIATTR_KPARAM_INFO
	.align		4
.L_29:
        /*00b8*/ 	.byte	0x04, 0x17
        /*00ba*/ 	.short	(.L_31 - .L_30)
.L_30:
        /*00bc*/ 	.word	0x00000000
        /*00c0*/ 	.short	0x0002
        /*00c2*/ 	.short	0x0010
        /*00c4*/ 	.byte	0x00, 0xf4, 0x21, 0x00


	//----- nvinfo : EIATTR_KPARAM_INFO
	.align		4
.L_31:
        /*00c8*/ 	.byte	0x04, 0x17
        /*00ca*/ 	.short	(.L_33 - .L_32)
.L_32:
        /*00cc*/ 	.word	0x00000000
        /*00d0*/ 	.short	0x0001
        /*00d2*/ 	.short	0x0008
        /*00d4*/ 	.byte	0x00, 0xf4, 0x21, 0x00


	//----- nvinfo : EIATTR_KPARAM_INFO
	.align		4
.L_33:
        /*00d8*/ 	.byte	0x04, 0x17
        /*00da*/ 	.short	(.L_35 - .L_34)
.L_34:
        /*00dc*/ 	.word	0x00000000
        /*00e0*/ 	.short	0x0000
        /*00e2*/ 	.short	0x0000
        /*00e4*/ 	.byte	0x00, 0xf4, 0x21, 0x00


	//----- nvinfo : EIATTR_SPARSE_MMA_MASK
	.align		4
.L_35:
        /*00e8*/ 	.byte	0x03, 0x50
        /*00ea*/ 	.short	0x0000


	//----- nvinfo : EIATTR_MAXREG_COUNT
	.align		4
        /*00ec*/ 	.byte	0x03, 0x1b
        /*00ee*/ 	.short	0x00ff


	//----- nvinfo : EIATTR_NUM_BARRIERS
	.align		4
        /*00f0*/ 	.byte	0x02, 0x4c
        /*00f2*/ 	.byte	0x01
	.zero		1


	//----- nvinfo : EIATTR_ANNOTATIONS
	.align		4
        /*00f4*/ 	.byte	0x04, 0x55
        /*00f6*/ 	.short	(.L_37 - .L_36)


	//   ....[0]....
.L_36:
        /*00f8*/ 	.word	0x00000001
        /*00fc*/ 	.byte	0x90, 0x05, 0x00, 0x00, 0x01, 0x00, 0x00, 0x00, 0x20, 0x06, 0x00, 0x00, 0x01, 0x00, 0x00, 0x00
        /* <DEDUP_REMOVED lines=29> */
        /*02dc*/ 	.byte	0xe0, 0x6c, 0x00, 0x00, 0x01, 0x00, 0x00, 0x00, 0x20, 0x6d, 0x00, 0x00


	//----- nvinfo : EIATTR_MERCURY_ISA_VERSION
	.align		4
.L_37:
        /*02e8*/ 	.byte	0x03, 0x5f
        /*02ea*/ 	.short	0x0101


	//----- nvinfo : EIATTR_EXIT_INSTR_OFFSETS
	.align		4
        /*02ec*/ 	.byte	0x04, 0x1c
        /*02ee*/ 	.short	(.L_39 - .L_38)


	//   ....[0]....
.L_38:
        /*02f0*/ 	.word	0x00007390


	//   ....[1]....
        /*02f4*/ 	.word	0x000073b0


	//----- nvinfo : EIATTR_REQNTID
	.align		4
.L_39:
        /*02f8*/ 	.byte	0x04, 0x10
        /*02fa*/ 	.short	(.L_41 - .L_40)
.L_40:
        /*02fc*/ 	.word	0x00000040
        /*0300*/ 	.word	0x00000001
        /*0304*/ 	.word	0x00000001


	//----- nvinfo : EIATTR_CBANK_PARAM_SIZE
	.align		4
.L_41:
        /*0308*/ 	.byte	0x03, 0x19
        /*030a*/ 	.short	0x0050


	//----- nvinfo : EIATTR_PARAM_CBANK
	.align		4
        /*030c*/ 	.byte	0x04, 0x0a
        /*030e*/ 	.short	(.L_43 - .L_42)
	.align		4
.L_42:
        /*0310*/ 	.word	index@(.nv.constant0.matmul_kernel)
        /*0314*/ 	.short	0x0210
        /*0316*/ 	.short	0x0050


	//----- nvinfo : EIATTR_SW_WAR
	.align		4
.L_43:
        /*0318*/ 	.byte	0x04, 0x36
        /*031a*/ 	.short	(.L_45 - .L_44)
.L_44:
        /*031c*/ 	.word	0x00000008
.L_45:


//--------------------- .nv.callgraph             --------------------------
	.section	.nv.callgraph,"",@"SHT_CUDA_CALLGRAPH"
	.align	4
	.sectionentsize	8
	.align		4
        /*0000*/ 	.word	0x00000000
	.align		4
        /*0004*/ 	.word	0xffffffff
	.align		4
        /*0008*/ 	.word	0x00000000
	.align		4
        /*000c*/ 	.word	0xfffffffe
	.align		4
        /*0010*/ 	.word	0x00000000
	.align		4
        /*0014*/ 	.word	0xfffffffd
	.align		4
        /*0018*/ 	.word	0x00000000
	.align		4
        /*001c*/ 	.word	0xfffffffc


//--------------------- .text.matmul_kernel       --------------------------
	.section	.text.matmul_kernel,"ax",@progbits
	.align	128
        .global         matmul_kernel
        .type           matmul_kernel,@function
        .size           matmul_kernel,(.L_x_4 - matmul_kernel)
        .other          matmul_kernel,@"STO_CUDA_ENTRY STV_DEFAULT"
matmul_kernel:
.text.matmul_kernel:
[----:B------:R-:W0:Y:S08]  /*0000*/  LDC R1, c[0x0][0x28] ;  /* 0x00000a00ff017b82 */ /* 0x000e300000000800 */
[----:B------:R-:W1:Y:S01]  /*0010*/  LDC.64 R30, c[0x0][0x228] ;  /* 0x00008a00ff1e7b82 */ /* 0x000e620000000a00 */
[----:B------:R-:W2:Y:S01]  /*0020*/  S2R R5, SR_CTAID.X ;  /* 0x0000000000057919 */ /* 0x000ea20000002500 */
[----:B0-----:R-:W-:Y:S01]  /*0030*/  VIADD R1, R1, 0xffffff88 ;  /* 0xffffff8801017836 */ /* 0x001fe20000000000 */
[----:B------:R-:W-:Y:S01]  /*0040*/  ULDC.64 UR8, c[0x0][0x208] ;  /* 0x0000820000087ab9 */ /* 0x000fe20000000a00 */
[----:B------:R-:W-:Y:S01]  /*0050*/  ULDC UR7, c[0x0][0x230] ;  /* 0x00008c0000077ab9 */ /* 0x000fe20000000800 */
[----:B------:R-:W0:Y:S01]  /*0060*/  S2R R138, SR_TID.X ;  /* 0x00000000008a7919 */ /* 0x000e220000002100 */
[----:B-1----:R-:W-:-:S05]  /*0070*/  VIADD R0, R31, 0x1f ;  /* 0x0000001f1f007836 */ /* 0x002fca0000000000 */
[----:B------:R-:W-:-:S04]  /*0080*/  SHF.R.S32.HI R3, RZ, 0x1f, R0 ;  /* 0x0000001fff037819 */ /* 0x000fc80000011400 */
[----:B------:R-:W-:Y:S02]  /*0090*/  LEA.HI R3, R3, R0, RZ, 0x5 ;  /* 0x0000000003037211 */ /* 0x000fe400078f28ff */
[----:B--2---:R-:W-:Y:S02]  /*00a0*/  IABS R8, R5 ;  /* 0x0000000500087213 */ /* 0x004fe40000000000 */
[----:B------:R-:W-:-:S05]  /*00b0*/  SHF.R.S32.HI R3, RZ, 0x5, R3 ;  /* 0x00000005ff037819 */ /* 0x000fca0000011403 */
[----:B------:R-:W-:-:S05]  /*00c0*/  IMAD.SHL.U32 R4, R3, 0x8, RZ ;  /* 0x0000000803047824 */ /* 0x000fca00078e00ff */
[-C--:B------:R-:W-:Y:S02]  /*00d0*/  IABS R7, R4.reuse ;  /* 0x0000000400077213 */ /* 0x080fe40000000000 */
[----:B------:R-:W-:Y:S02]  /*00e0*/  IABS R10, R4 ;  /* 0x00000004000a7213 */ /* 0x000fe40000000000 */
[----:B------:R-:W1:Y:S08]  /*00f0*/  I2F.RP R0, R7 ;  /* 0x0000000700007306 */ /* 0x000e700000209400 */
[----:B-1----:R-:W1:Y:S02]  /*0100*/  MUFU.RCP R0, R0 ;  /* 0x0000000000007308 */ /* 0x002e640000001000 */
[----:B-1----:R-:W-:-:S02]  /*0110*/  VIADD R2, R0, 0xffffffe ;  /* 0x0ffffffe00027836 */ /* 0x002fc40000000000 */
[----:B------:R-:W-:-:S04]  /*0120*/  IMAD.MOV R0, RZ, RZ, -R10 ;  /* 0x000000ffff007224 */ /* 0x000fc800078e0a0a */
[----:B------:R1:W2:Y:S02]  /*0130*/  F2I.FTZ.U32.TRUNC.NTZ R3, R2 ;  /* 0x0000000200037305 */ /* 0x0002a4000021f000 */
[----:B-1----:R-:W-:Y:S02]  /*0140*/  IMAD.MOV.U32 R2, RZ, RZ, RZ ;  /* 0x000000ffff027224 */ /* 0x002fe400078e00ff */
[----:B--2---:R-:W-:-:S04]  /*0150*/  IMAD.MOV R6, RZ, RZ, -R3 ;  /* 0x000000ffff067224 */ /* 0x004fc800078e0a03 */
[----:B------:R-:W-:Y:S02]  /*0160*/  IMAD R9, R6, R7, RZ ;  /* 0x0000000706097224 */ /* 0x000fe400078e02ff */
[----:B------:R-:W-:Y:S02]  /*0170*/  IMAD.MOV.U32 R6, RZ, RZ, R8 ;  /* 0x000000ffff067224 */ /* 0x000fe400078e0008 */
[----:B------:R-:W-:-:S06]  /*0180*/  IMAD.HI.U32 R3, R3, R9, R2 ;  /* 0x0000000903037227 */ /* 0x000fcc00078e0002 */
[----:B------:R-:W-:-:S04]  /*0190*/  IMAD.HI.U32 R3, R3, R6, RZ ;  /* 0x0000000603037227 */ /* 0x000fc800078e00ff */
[----:B------:R-:W-:-:S05]  /*01a0*/  IMAD R0, R3, R0, R6 ;  /* 0x0000000003007224 */ /* 0x000fca00078e0206 */
[----:B------:R-:W-:-:S13]  /*01b0*/  ISETP.GT.U32.AND P1, PT, R7, R0, PT ;  /* 0x000000000700720c */ /* 0x000fda0003f24070 */
[----:B------:R-:W-:Y:S02]  /*01c0*/  @!P1 IMAD.IADD R0, R0, 0x1, -R7 ;  /* 0x0000000100009824 */ /* 0x000fe400078e0a07 */
[----:B------:R-:W-:Y:S01]  /*01d0*/  @!P1 VIADD R3, R3, 0x1 ;  /* 0x0000000103039836 */ /* 0x000fe20000000000 */
[----:B------:R-:W-:Y:S02]  /*01e0*/  ISETP.NE.AND P1, PT, R4, RZ, PT ;  /* 0x000000ff0400720c */ /* 0x000fe40003f25270 */
[----:B------:R-:W-:Y:S02]  /*01f0*/  ISETP.GE.U32.AND P0, PT, R0, R7, PT ;  /* 0x000000070000720c */ /* 0x000fe40003f06070 */
[----:B------:R-:W-:-:S04]  /*0200*/  LOP3.LUT R0, R5, R4, RZ, 0x3c, !PT ;  /* 0x0000000405007212 */ /* 0x000fc800078e3cff */
[----:B------:R-:W-:Y:S01]  /*0210*/  ISETP.GE.AND P2, PT, R0, RZ, PT ;  /* 0x000000ff0000720c */ /* 0x000fe20003f46270 */
[----:B------:R-:W-:-:S06]  /*0220*/  VIADD R0, R30, 0xf ;  /* 0x0000000f1e007836 */ /* 0x000fcc0000000000 */
[----:B------:R-:W-:-:S04]  /*0230*/  @P0 VIADD R3, R3, 0x1 ;  /* 0x0000000103030836 */ /* 0x000fc80000000000 */
[----:B------:R-:W-:Y:S01]  /*0240*/  IMAD.MOV.U32 R2, RZ, RZ, R3 ;  /* 0x000000ffff027224 */ /* 0x000fe200078e0003 */
[----:B------:R-:W-:-:S03]  /*0250*/  SHF.R.S32.HI R3, RZ, 0x1f, R0 ;  /* 0x0000001fff037819 */ /* 0x000fc60000011400 */
[----:B------:R-:W-:Y:S01]  /*0260*/  @!P2 IMAD.MOV R2, RZ, RZ, -R2 ;  /* 0x000000ffff02a224 */ /* 0x000fe200078e0a02 */
[----:B------:R-:W-:Y:S02]  /*0270*/  @!P1 LOP3.LUT R2, RZ, R4, RZ, 0x33, !PT ;  /* 0x00000004ff029212 */ /* 0x000fe400078e33ff */
[----:B------:R-:W-:-:S03]  /*0280*/  LEA.HI R3, R3, R0, RZ, 0x4 ;  /* 0x0000000003037211 */ /* 0x000fc600078f20ff */
[----:B------:R-:W-:Y:S02]  /*0290*/  IMAD.SHL.U32 R6, R2, 0x8, RZ ;  /* 0x0000000802067824 */ /* 0x000fe400078e00ff */
[----:B------:R-:W-:-:S03]  /*02a0*/  IMAD.MOV R2, RZ, RZ, -R2 ;  /* 0x000000ffff027224 */ /* 0x000fc600078e0a02 */
[----:B------:R-:W-:Y:S01]  /*02b0*/  LEA.HI.SX32 R3, R3, -R6, 0x1c ;  /* 0x8000000603037211 */ /* 0x000fe200078fe2ff */
[----:B------:R-:W-:-:S03]  /*02c0*/  IMAD R8, R4, R2, R5 ;  /* 0x0000000204087224 */ /* 0x000fc600078e0205 */
[----:B------:R-:W-:-:S04]  /*02d0*/  VIMNMX R11, R3, 0x8, PT ;  /* 0x00000008030b7848 */ /* 0x000fc80003fe0100 */
[-C--:B------:R-:W-:Y:S02]  /*02e0*/  IABS R7, R11.reuse ;  /* 0x0000000b00077213 */ /* 0x080fe40000000000 */
[----:B------:R-:W-:Y:S02]  /*02f0*/  IABS R4, R11 ;  /* 0x0000000b00047213 */ /* 0x000fe40000000000 */
[----:B------:R-:W1:Y:S08]  /*0300*/  I2F.RP R0, R7 ;  /* 0x0000000700007306 */ /* 0x000e700000209400 */
[----:B-1----:R-:W1:Y:S02]  /*0310*/  MUFU.RCP R0, R0 ;  /* 0x0000000000007308 */ /* 0x002e640000001000 */
[----:B-1----:R-:W-:-:S02]  /*0320*/  VIADD R3, R0, 0xffffffe ;  /* 0x0ffffffe00037836 */ /* 0x002fc40000000000 */
[----:B------:R-:W-:-:S04]  /*0330*/  IMAD.MOV R0, RZ, RZ, -R4 ;  /* 0x000000ffff007224 */ /* 0x000fc800078e0a04 */
[----:B------:R-:W1:Y:S02]  /*0340*/  F2I.FTZ.U32.TRUNC.NTZ R3, R3 ;  /* 0x0000000300037305 */ /* 0x000e64000021f000 */
[----:B-1----:R-:W-:-:S04]  /*0350*/  IMAD.MOV R9, RZ, RZ, -R3 ;  /* 0x000000ffff097224 */ /* 0x002fc800078e0a03 */
[----:B------:R-:W-:Y:S01]  /*0360*/  IMAD.MOV.U32 R2, RZ, RZ, R9 ;  /* 0x000000ffff027224 */ /* 0x000fe200078e0009 */
[----:B------:R-:W-:-:S03]  /*0370*/  IABS R9, R8 ;  /* 0x0000000800097213 */ /* 0x000fc60000000000 */
[----:B------:R-:W-:Y:S02]  /*0380*/  IMAD R5, R2, R7, RZ ;  /* 0x0000000702057224 */ /* 0x000fe400078e02ff */
[----:B------:R-:W-:-:S04]  /*0390*/  IMAD.MOV.U32 R2, RZ, RZ, RZ ;  /* 0x000000ffff027224 */ /* 0x000fc800078e00ff */
[----:B------:R-:W-:Y:S01]  /*03a0*/  IMAD.HI.U32 R2, R3, R5, R2 ;  /* 0x0000000503027227 */ /* 0x000fe200078e0002 */
[----:B0-----:R-:W-:Y:S01]  /*03b0*/  LOP3.LUT R5, R138, 0xf, RZ, 0xc0, !PT ;  /* 0x0000000f8a057812 */ /* 0x001fe200078ec0ff */
[----:B------:R-:W0:Y:S04]  /*03c0*/  LDC R3, c[0x0][0x230] ;  /* 0x00008c00ff037b82 */ /* 0x000e280000000800 */
[----:B------:R-:W-:-:S04]  /*03d0*/  IMAD.HI.U32 R2, R2, R9, RZ ;  /* 0x0000000902027227 */ /* 0x000fc800078e00ff */
[----:B------:R-:W-:-:S05]  /*03e0*/  IMAD R0, R2, R0, R9 ;  /* 0x0000000002007224 */ /* 0x000fca00078e0209 */
[----:B------:R-:W-:Y:S01]  /*03f0*/  ISETP.GT.U32.AND P1, PT, R7, R0, PT ;  /* 0x000000000700720c */ /* 0x000fe20003f24070 */
[----:B0-----:R-:W-:-:S12]  /*0400*/  VIADD R3, R3, 0x7f ;  /* 0x0000007f03037836 */ /* 0x001fd80000000000 */
[----:B------:R-:W-:Y:S02]  /*0410*/  @!P1 IMAD.IADD R0, R0, 0x1, -R7 ;  /* 0x0000000100009824 */ /* 0x000fe400078e0a07 */
[----:B------:R-:W-:Y:S01]  /*0420*/  @!P1 VIADD R2, R2, 0x1 ;  /* 0x0000000102029836 */ /* 0x000fe20000000000 */
[----:B------:R-:W-:Y:S02]  /*0430*/  ISETP.NE.AND P1, PT, R11, RZ, PT ;  /* 0x000000ff0b00720c */ /* 0x000fe40003f25270 */
[----:B------:R-:W-:Y:S02]  /*0440*/  ISETP.GE.U32.AND P0, PT, R0, R7, PT ;  /* 0x000000070000720c */ /* 0x000fe40003f06070 */
[----:B------:R-:W-:-:S04]  /*0450*/  LOP3.LUT R0, R8, R11, RZ, 0x3c, !PT ;  /* 0x0000000b08007212 */ /* 0x000fc800078e3cff */
[----:B------:R-:W-:Y:S02]  /*0460*/  ISETP.GE.AND P2, PT, R0, RZ, PT ;  /* 0x000000ff0000720c */ /* 0x000fe40003f46270 */
[----:B------:R-:W-:-:S04]  /*0470*/  SHF.R.U32.HI R0, RZ, 0x4, R138 ;  /* 0x00000004ff007819 */ /* 0x000fc8000001168a */
[----:B------:R-:W-:Y:S01]  /*0480*/  SGXT.U32 R0, R0, 0x2 ;  /* 0x000000020000781a */ /* 0x000fe20000000000 */
[----:B------:R-:W-:Y:S01]  /*0490*/  @P0 VIADD R2, R2, 0x1 ;  /* 0x0000000102020836 */ /* 0x000fe20000000000 */
[----:B------:R-:W-:Y:S02]  /*04a0*/  ISETP.GT.AND P0, PT, R3, 0x7f, PT ;  /* 0x0000007f0300780c */ /* 0x000fe40003f04270 */
[C---:B------:R-:W-:Y:S02]  /*04b0*/  LOP3.LUT R65, R0.reuse, 0x4, RZ, 0xfc, !PT ;  /* 0x0000000400417812 */ /* 0x040fe400078efcff */
[C---:B------:R-:W-:Y:S01]  /*04c0*/  LOP3.LUT R66, R0.reuse, 0x8, RZ, 0xfc, !PT ;  /* 0x0000000800427812 */ /* 0x040fe200078efcff */
[----:B------:R-:W-:Y:S01]  /*04d0*/  @!P2 IMAD.MOV R2, RZ, RZ, -R2 ;  /* 0x000000ffff02a224 */ /* 0x000fe200078e0a02 */
[----:B------:R-:W-:Y:S02]  /*04e0*/  @!P1 LOP3.LUT R2, RZ, R11, RZ, 0x33, !PT ;  /* 0x0000000bff029212 */ /* 0x000fe400078e33ff */
[----:B------:R-:W-:-:S02]  /*04f0*/  LOP3.LUT R67, R0, 0xc, RZ, 0xfc, !PT ;  /* 0x0000000c00437812 */ /* 0x000fc400078efcff */
[C---:B------:R-:W-:Y:S01]  /*0500*/  LOP3.LUT R72, R0.reuse, 0x10, RZ, 0xfc, !PT ;  /* 0x0000001000487812 */ /* 0x040fe200078efcff */
[----:B------:R-:W-:Y:S01]  /*0510*/  IMAD.MOV R4, RZ, RZ, -R2 ;  /* 0x000000ffff047224 */ /* 0x000fe200078e0a02 */
[----:B------:R-:W-:Y:S01]  /*0520*/  LOP3.LUT R73, R0, 0x14, RZ, 0xfc, !PT ;  /* 0x0000001400497812 */ /* 0x000fe200078efcff */
[----:B------:R-:W-:Y:S01]  /*0530*/  IMAD.SHL.U32 R2, R2, 0x20, RZ ;  /* 0x0000002002027824 */ /* 0x000fe200078e00ff */
[C---:B------:R-:W-:Y:S01]  /*0540*/  LOP3.LUT R74, R0.reuse, 0x18, RZ, 0xfc, !PT ;  /* 0x00000018004a7812 */ /* 0x040fe200078efcff */
[----:B------:R-:W-:Y:S01]  /*0550*/  IMAD R4, R11, R4, R8 ;  /* 0x000000040b047224 */ /* 0x000fe200078e0208 */
[----:B------:R-:W-:-:S03]  /*0560*/  LOP3.LUT R75, R0, 0x1c, RZ, 0xfc, !PT ;  /* 0x0000001c004b7812 */ /* 0x000fc600078efcff */
[----:B------:R-:W-:-:S04]  /*0570*/  IMAD.IADD R4, R6, 0x1, R4 ;  /* 0x0000000106047824 */ /* 0x000fc800078e0204 */
[----:B------:R-:W-:-:S05]  /*0580*/  IMAD R48, R4, 0x10, R5 ;  /* 0x0000001004307824 */ /* 0x000fca00078e0205 */
[----:B------:R0:W-:Y:S01]  /*0590*/  STL [R1+0x6c], R48 ;  /* 0x00006c3001007387 */ /* 0x0001e20000100800 */
[----:B------:R-:W-:Y:S05]  /*05a0*/  @P0 BRA `(.L_x_0) ;  /* 0x0000000000280947 */ /* 0x000fea0003800000 */
[C---:B------:R-:W-:Y:S01]  /*05b0*/  IMAD.SHL.U32 R3, R138.reuse, 0x40, RZ ;  /* 0x000000408a037824 */ /* 0x040fe200078e00ff */
[----:B------:R-:W-:Y:S01]  /*05c0*/  CS2R R68, SRZ ;  /* 0x0000000000447805 */ /* 0x000fe2000001ff00 */
[----:B------:R-:W-:Y:S01]  /*05d0*/  IMAD.SHL.U32 R4, R138, 0x2, RZ ;  /* 0x000000028a047824 */ /* 0x000fe200078e00ff */
[----:B------:R-:W-:Y:S02]  /*05e0*/  CS2R R70, SRZ ;  /* 0x0000000000467805 */ /* 0x000fe4000001ff00 */
[----:B------:R-:W-:Y:S02]  /*05f0*/  CS2R R80, SRZ ;  /* 0x0000000000507805 */ /* 0x000fe4000001ff00 */
[----:B------:R-:W-:Y:S02]  /*0600*/  LOP3.LUT R3, R3, 0x40, RZ, 0xc0, !PT ;  /* 0x0000004003037812 */ /* 0x000fe400078ec0ff */
[----:B------:R-:W-:Y:S01]  /*0610*/  CS2R R82, SRZ ;  /* 0x0000000000527805 */ /* 0x000fe2000001ff00 */
[----:B------:R1:W-:Y:S04]  /*0620*/  STL [R1+0x70], R4 ;  /* 0x0000700401007387 */ /* 0x0003e80000100800 */
[----:B------:R1:W-:Y:S01]  /*0630*/  STL [R1+0x74], R3 ;  /* 0x0000740301007387 */ /* 0x0003e20000100800 */
[----:B------:R-:W-:Y:S05]  /*0640*/  BRA `(.L_x_1) ;  /* 0x0000006400907947 */ /* 0x000fea0003800000 */
.L_x_0:
[----:B------:R-:W-:Y:S01]  /*0650*/  IABS R4, R31 ;  /* 0x0000001f00047213 */ /* 0x000fe20000000000 */
[C---:B------:R-:W-:Y:S01]  /*0660*/  VIADD R5, R2.reuse, 0x1f ;  /* 0x0000001f02057836 */ /* 0x040fe20000000000 */
[----:B------:R-:W-:Y:S01]  /*0670*/  IABS R59, R30 ;  /* 0x0000001e003b7213 */ /* 0x000fe20000000000 */
[C---:B------:R-:W-:Y:S01]  /*0680*/  VIADD R10, R2.reuse, 0x1e ;  /* 0x0000001e020a7836 */ /* 0x040fe20000000000 */
[----:B------:R-:W1:Y:S01]  /*0690*/  I2F.RP R8, R4 ;  /* 0x0000000400087306 */ /* 0x000e620000209400 */
[C---:B------:R-:W-:Y:S01]  /*06a0*/  VIADD R16, R2.reuse, 0x1c ;  /* 0x0000001c02107836 */ /* 0x040fe20000000000 */
[----:B------:R-:W-:Y:S01]  /*06b0*/  IABS R11, R5 ;  /* 0x00000005000b7213 */ /* 0x000fe20000000000 */
[C---:B------:R-:W-:Y:S01]  /*06c0*/  VIADD R17, R2.reuse, 0x1b ;  /* 0x0000001b02117836 */ /* 0x040fe20000000000 */
[----:B------:R-:W-:Y:S01]  /*06d0*/  IABS R12, R10 ;  /* 0x0000000a000c7213 */ /* 0x000fe20000000000 */
[----:B------:R-:W-:Y:S01]  /*06e0*/  VIADD R18, R2, 0x17 ;  /* 0x0000001702127836 */ /* 0x000fe20000000000 */
[----:B------:R-:W-:Y:S01]  /*06f0*/  ISETP.GE.AND P5, PT, R10, RZ, PT ;  /* 0x000000ff0a00720c */ /* 0x000fe20003fa6270 */
[----:B------:R-:W-:Y:S01]  /*0700*/  VIADD R10, R2, 0x18 ;  /* 0x00000018020a7836 */ /* 0x000fe20000000000 */
[----:B------:R-:W-:Y:S01]  /*0710*/  ISETP.GE.AND P6, PT, R16, RZ, PT ;  /* 0x000000ff1000720c */ /* 0x000fe20003fc6270 */
[C---:B------:R-:W-:Y:S01]  /*0720*/  VIADD R22, R2.reuse, 0x16 ;  /* 0x0000001602167836 */ /* 0x040fe20000000000 */
[----:B------:R-:W-:Y:S01]  /*0730*/  ULDC UR4, c[0x0][0x23c] ;  /* 0x00008f0000047ab9 */ /* 0x000fe20000000800 */
[C---:B------:R-:W-:Y:S01]  /*0740*/  VIADD R24, R2.reuse, 0x15 ;  /* 0x0000001502187836 */ /* 0x040fe20000000000 */
[----:B------:R-:W-:Y:S01]  /*0750*/  ULDC UR5, c[0x0][0x234] ;  /* 0x00008d0000057ab9 */ /* 0x000fe20000000800 */
[C---:B------:R-:W-:Y:S01]  /*0760*/  VIADD R26, R2.reuse, 0x14 ;  /* 0x00000014021a7836 */ /* 0x040fe20000000000 */
[----:B------:R-:W-:Y:S01]  /*0770*/  IABS R21, R22 ;  /* 0x0000001600157213 */ /* 0x000fe20000000000 */
[----:B-1----:R-:W1:Y:S01]  /*0780*/  MUFU.RCP R8, R8 ;  /* 0x0000000800087308 */ /* 0x002e620000001000 */
[----:B------:R-:W-:Y:S01]  /*0790*/  IABS R23, R24 ;  /* 0x0000001800177213 */ /* 0x000fe20000000000 */
[C---:B------:R-:W-:Y:S01]  /*07a0*/  VIADD R28, R2.reuse, 0x13 ;  /* 0x00000013021c7836 */ /* 0x040fe20000000000 */
[----:B------:R-:W-:Y:S01]  /*07b0*/  IABS R25, R26 ;  /* 0x0000001a00197213 */ /* 0x000fe20000000000 */
[----:B------:R-:W-:Y:S01]  /*07c0*/  VIADD R32, R2, 0xa ;  /* 0x0000000a02207836 */ /* 0x000fe20000000000 */
[----:B------:R-:W-:Y:S01]  /*07d0*/  LOP3.LUT R136, R0, 0x50, RZ, 0xfc, !PT ;  /* 0x0000005000887812 */ /* 0x000fe200078efcff */
[C---:B------:R-:W-:Y:S01]  /*07e0*/  VIADD R34, R2.reuse, 0x9 ;  /* 0x0000000902227836 */ /* 0x040fe20000000000 */
[----:B------:R-:W-:Y:S01]  /*07f0*/  IABS R20, R28 ;  /* 0x0000001c00147213 */ /* 0x000fe20000000000 */
[C---:B------:R-:W-:Y:S01]  /*0800*/  VIADD R36, R2.reuse, 0x8 ;  /* 0x0000000802247836 */ /* 0x040fe20000000000 */
[----:B------:R-:W-:Y:S01]  /*0810*/  IABS R41, R32 ;  /* 0x0000002000297213 */ /* 0x000fe20000000000 */
[----:B------:R-:W-:Y:S01]  /*0820*/  VIADD R38, R2, 0x7 ;  /* 0x0000000702267836 */ /* 0x000fe20000000000 */
[----:B------:R-:W-:Y:S01]  /*0830*/  LOP3.LUT R137, R0, 0x54, RZ, 0xfc, !PT ;  /* 0x0000005400897812 */ /* 0x000fe200078efcff */
[----:B------:R-:W-:Y:S01]  /*0840*/  VIADD R40, R2, 0x6 ;  /* 0x0000000602287836 */ /* 0x000fe20000000000 */
[----:B------:R-:W-:Y:S01]  /*0850*/  LOP3.LUT R133, R0, 0x44, RZ, 0xfc, !PT ;  /* 0x0000004400857812 */ /* 0x000fe200078efcff */
[----:B------:R-:W-:Y:S01]  /*0860*/  VIADD R42, R2, 0x3 ;  /* 0x00000003022a7836 */ /* 0x000fe20000000000 */
[----:B------:R-:W-:Y:S01]  /*0870*/  LOP3.LUT R134, R0, 0x48, RZ, 0xfc, !PT ;  /* 0x0000004800867812 */ /* 0x000fe200078efcff */
[----:B------:R-:W-:Y:S01]  /*0880*/  VIADD R44, R2, 0x2 ;  /* 0x00000002022c7836 */ /* 0x000fe20000000000 */
[----:B------:R-:W-:Y:S01]  /*0890*/  LOP3.LUT R135, R0, 0x4c, RZ, 0xfc, !PT ;  /* 0x0000004c00877812 */ /* 0x000fe200078efcff */
[----:B-1----:R-:W-:Y:S01]  /*08a0*/  VIADD R6, R8, 0xffffffe ;  /* 0x0ffffffe08067836 */ /* 0x002fe20000000000 */
[----:B------:R-:W-:Y:S01]  /*08b0*/  IABS R53, R42 ;  /* 0x0000002a00357213 */ /* 0x000fe20000000000 */
[C---:B------:R-:W-:Y:S01]  /*08c0*/  VIADD R8, R2.reuse, 0x1d ;  /* 0x0000001d02087836 */ /* 0x040fe20000000000 */
[----:B------:R-:W-:Y:S01]  /*08d0*/  IABS R55, R44 ;  /* 0x0000002c00377213 */ /* 0x000fe20000000000 */
[----:B------:R1:W2:Y:S01]  /*08e0*/  F2I.FTZ.U32.TRUNC.NTZ R7, R6 ;  /* 0x0000000600077305 */ /* 0x0002a2000021f000 */
[----:B------:R-:W-:Y:S01]  /*08f0*/  VIADD R46, R2, 0x1 ;  /* 0x00000001022e7836 */ /* 0x000fe20000000000 */
[----:B------:R-:W-:Y:S01]  /*0900*/  LOP3.LUT R130, R0, 0x34, RZ, 0xfc, !PT ;  /* 0x0000003400827812 */ /* 0x000fe200078efcff */
[----:B------:R-:W-:Y:S01]  /*0910*/  ULDC.64 UR10, c[0x0][0x210] ;  /* 0x00008400000a7ab9 */ /* 0x000fe20000000a00 */
[----:B------:R-:W-:-:S02]  /*0920*/  IABS R14, R8 ;  /* 0x00000008000e7213 */ /* 0x000fc40000000000 */
[----:B------:R-:W-:Y:S02]  /*0930*/  CS2R R68, SRZ ;  /* 0x0000000000447805 */ /* 0x000fe4000001ff00 */
[----:B------:R-:W-:Y:S02]  /*0940*/  ISETP.GE.AND P4, PT, R8, RZ, PT ;  /* 0x000000ff0800720c */ /* 0x000fe40003f86270 */
[----:B------:R-:W-:Y:S02]  /*0950*/  CS2R R70, SRZ ;  /* 0x0000000000467805 */ /* 0x000fe4000001ff00 */
[----:B------:R-:W-:Y:S01]  /*0960*/  IABS R57, R46 ;  /* 0x0000002e00397213 */ /* 0x000fe20000000000 */
[----:B-1----:R-:W-:Y:S01]  /*0970*/  IMAD.MOV.U32 R6, RZ, RZ, RZ ;  /* 0x000000ffff067224 */ /* 0x002fe200078e00ff */
[----:B------:R-:W-:Y:S02]  /*0980*/  LOP3.LUT R131, R0, 0x38, RZ, 0xfc, !PT ;  /* 0x0000003800837812 */ /* 0x000fe400078efcff */
[----:B------:R-:W-:-:S02]  /*0990*/  CS2R R80, SRZ ;  /* 0x0000000000507805 */ /* 0x000fc4000001ff00 */
[C---:B------:R-:W-:Y:S02]  /*09a0*/  LOP3.LUT R132, R0.reuse, 0x40, RZ, 0xfc, !PT ;  /* 0x0000004000847812 */ /* 0x040fe400078efcff */
[----:B------:R-:W-:Y:S02]  /*09b0*/  CS2R R82, SRZ ;  /* 0x0000000000527805 */ /* 0x000fe4000001ff00 */
[C---:B------:R-:W-:Y:S01]  /*09c0*/  LOP3.LUT R78, R0.reuse, 0x28, RZ, 0xfc, !PT ;  /* 0x00000028004e7812 */ /* 0x040fe200078efcff */
[--C-:B--2---:R-:W-:Y:S01]  /*09d0*/  IMAD.MOV R9, RZ, RZ, -R7.reuse ;  /* 0x000000ffff097224 */ /* 0x104fe200078e0a07 */
[C---:B------:R-:W-:Y:S01]  /*09e0*/  LOP3.LUT R79, R0.reuse, 0x2c, RZ, 0xfc, !PT ;  /* 0x0000002c004f7812 */ /* 0x040fe200078efcff */
[----:B------:R-:W-:Y:S01]  /*09f0*/  ULDC UR12, c[0x0][0x238] ;  /* 0x00008e00000c7ab9 */ /* 0x000fe20000000800 */
[C---:B------:R-:W-:Y:S01]  /*0a00*/  LOP3.LUT R129, R0.reuse, 0x30, RZ, 0xfc, !PT ;  /* 0x0000003000817812 */ /* 0x040fe200078efcff */
[----:B------:R-:W-:Y:S01]  /*0a10*/  IMAD R9, R9, R4, RZ ;  /* 0x0000000409097224 */ /* 0x000fe200078e02ff */
[C---:B------:R-:W-:Y:S01]  /*0a20*/  LOP3.LUT R76, R0.reuse, 0x20, RZ, 0xfc, !PT ;  /* 0x00000020004c7812 */ /* 0x040fe200078efcff */
[----:B------:R-:W-:Y:S01]  /*0a30*/  ULDC UR13, c[0x0][0x23c] ;  /* 0x00008f00000d7ab9 */ /* 0x000fe20000000800 */
[C---:B------:R-:W-:Y:S01]  /*0a40*/  LOP3.LUT R77, R0.reuse, 0x24, RZ, 0xfc, !PT ;  /* 0x00000024004d7812 */ /* 0x040fe200078efcff */
[----:B------:R-:W-:Y:S01]  /*0a50*/  IMAD.HI.U32 R9, R7, R9, R6 ;  /* 0x0000000907097227 */ /* 0x000fe200078e0006 */
[----:B------:R-:W-:-:S02]  /*0a60*/  LOP3.LUT R120, R0, 0x78, RZ, 0xfc, !PT ;  /* 0x0000007800787812 */ /* 0x000fc400078efcff */
[C---:B------:R-:W-:Y:S01]  /*0a70*/  LOP3.LUT R121, R0.reuse, 0x74, RZ, 0xfc, !PT ;  /* 0x0000007400797812 */ /* 0x040fe200078efcff */
[----:B------:R-:W-:Y:S01]  /*0a80*/  IMAD.MOV.U32 R7, RZ, RZ, R11 ;  /* 0x000000ffff077224 */ /* 0x000fe200078e000b */
[C---:B------:R-:W-:Y:S02]  /*0a90*/  LOP3.LUT R122, R0.reuse, 0x70, RZ, 0xfc, !PT ;  /* 0x00000070007a7812 */ /* 0x040fe400078efcff */
[C---:B------:R-:W-:Y:S01]  /*0aa0*/  LOP3.LUT R123, R0.reuse, 0x6c, RZ, 0xfc, !PT ;  /* 0x0000006c007b7812 */ /* 0x040fe200078efcff */
[C---:B------:R-:W-:Y:S01]  /*0ab0*/  IMAD.HI.U32 R6, R9.reuse, R7, RZ ;  /* 0x0000000709067227 */ /* 0x040fe200078e00ff */
[C---:B------:R-:W-:Y:S02]  /*0ac0*/  LOP3.LUT R124, R0.reuse, 0x68, RZ, 0xfc, !PT ;  /* 0x00000068007c7812 */ /* 0x040fe400078efcff */
[C---:B------:R-:W-:Y:S01]  /*0ad0*/  LOP3.LUT R125, R0.reuse, 0x64, RZ, 0xfc, !PT ;  /* 0x00000064007d7812 */ /* 0x040fe200078efcff */
[----:B------:R-:W-:Y:S01]  /*0ae0*/  IMAD.MOV R11, RZ, RZ, -R6 ;  /* 0x000000ffff0b7224 */ /* 0x000fe200078e0a06 */
[C---:B------:R-:W-:Y:S01]  /*0af0*/  LOP3.LUT R126, R0.reuse, 0x60, RZ, 0xfc, !PT ;  /* 0x00000060007e7812 */ /* 0x040fe200078efcff */
[----:B------:R-:W-:Y:S01]  /*0b00*/  IMAD.HI.U32 R6, R9, R12, RZ ;  /* 0x0000000c09067227 */ /* 0x000fe200078e00ff */
[----:B------:R-:W-:-:S02]  /*0b10*/  LOP3.LUT R127, R0, 0x5c, RZ, 0xfc, !PT ;  /* 0x0000005c007f7812 */ /* 0x000fc400078efcff */
[----:B------:R-:W-:Y:S01]  /*0b20*/  LOP3.LUT R128, R0, 0x58, RZ, 0xfc, !PT ;  /* 0x0000005800807812 */ /* 0x000fe200078efcff */
[----:B------:R-:W-:Y:S02]  /*0b30*/  IMAD R7, R4, R11, R7 ;  /* 0x0000000b04077224 */ /* 0x000fe400078e0207 */
[----:B------:R-:W-:-:S03]  /*0b40*/  IMAD.HI.U32 R11, R9, R14, RZ ;  /* 0x0000000e090b7227 */ /* 0x000fc600078e00ff */
[C---:B------:R-:W-:Y:S01]  /*0b50*/  ISETP.GT.U32.AND P2, PT, R4.reuse, R7, PT ;  /* 0x000000070400720c */ /* 0x040fe20003f44070 */
[----:B------:R-:W-:Y:S02]  /*0b60*/  IMAD.MOV R13, RZ, RZ, -R6 ;  /* 0x000000ffff0d7224 */ /* 0x000fe400078e0a06 */
[----:B------:R-:W-:Y:S02]  /*0b70*/  IMAD.MOV R15, RZ, RZ, -R11 ;  /* 0x000000ffff0f7224 */ /* 0x000fe400078e0a0b */
[C---:B------:R-:W-:Y:S01]  /*0b80*/  IMAD R11, R4.reuse, R13, R12 ;  /* 0x0000000d040b7224 */ /* 0x040fe200078e020c */
[----:B------:R-:W-:Y:S01]  /*0b90*/  IABS R12, R16 ;  /* 0x00000010000c7213 */ /* 0x000fe20000000000 */
[C---:B------:R-:W-:Y:S01]  /*0ba0*/  IMAD R13, R4.reuse, R15, R14 ;  /* 0x0000000f040d7224 */ /* 0x040fe200078e020e */
[----:B------:R-:W-:Y:S02]  /*0bb0*/  IABS R15, R17 ;  /* 0x00000011000f7213 */ /* 0x000fe40000000000 */
[----:B------:R-:W-:-:S02]  /*0bc0*/  ISETP.GT.U32.AND P0, PT, R4, R11, PT ;  /* 0x0000000b0400720c */ /* 0x000fc40003f04070 */
[C---:B------:R-:W-:Y:S01]  /*0bd0*/  ISETP.GT.U32.AND P1, PT, R4.reuse, R13, PT ;  /* 0x0000000d0400720c */ /* 0x040fe20003f24070 */
[----:B------:R-:W-:Y:S01]  /*0be0*/  @!P2 IMAD.IADD R7, R7, 0x1, -R4 ;  /* 0x000000010707a824 */ /* 0x000fe200078e0a04 */
[----:B------:R-:W-:Y:S01]  /*0bf0*/  ISETP.GE.AND P2, PT, R5, RZ, PT ;  /* 0x000000ff0500720c */ /* 0x000fe20003f46270 */
[C---:B------:R-:W-:Y:S01]  /*0c00*/  IMAD.HI.U32 R5, R9.reuse, R12, RZ ;  /* 0x0000000c09057227 */ /* 0x040fe200078e00ff */
[----:B------:R-:W-:Y:S02]  /*0c10*/  IABS R14, R10 ;  /* 0x0000000a000e7213 */ /* 0x000fe40000000000 */
[----:B------:R-:W-:Y:S01]  /*0c20*/  ISETP.GT.U32.AND P3, PT, R4, R7, PT ;  /* 0x000000070400720c */ /* 0x000fe20003f64070 */
[----:B------:R-:W-:Y:S01]  /*0c30*/  IMAD.MOV R5, RZ, RZ, -R5 ;  /* 0x000000ffff057224 */ /* 0x000fe200078e0a05 */
[----:B------:R-:W-:Y:S01]  /*0c40*/  IABS R16, R18 ;  /* 0x0000001200107213 */ /* 0x000fe20000000000 */
[----:B------:R-:W-:-:S04]  /*0c50*/  IMAD.HI.U32 R6, R9, R15, RZ ;  /* 0x0000000f09067227 */ /* 0x000fc800078e00ff */
[--C-:B------:R-:W-:Y:S02]  /*0c60*/  @!P0 IMAD.IADD R11, R11, 0x1, -R4.reuse ;  /* 0x000000010b0b8824 */ /* 0x100fe400078e0a04 */
[----:B------:R-:W-:Y:S02]  /*0c70*/  @!P1 IMAD.IADD R13, R13, 0x1, -R4 ;  /* 0x000000010d0d9824 */ /* 0x000fe400078e0a04 */
[C---:B------:R-:W-:Y:S01]  /*0c80*/  IMAD R5, R4.reuse, R5, R12 ;  /* 0x0000000504057224 */ /* 0x040fe200078e020c */
[C---:B------:R-:W-:Y:S01]  /*0c90*/  ISETP.GT.U32.AND P0, PT, R4.reuse, R11, PT ;  /* 0x0000000b0400720c */ /* 0x040fe20003f04070 */
[----:B------:R-:W-:Y:S01]  /*0ca0*/  IMAD.MOV R6, RZ, RZ, -R6 ;  /* 0x000000ffff067224 */ /* 0x000fe200078e0a06 */
[C---:B------:R-:W-:Y:S01]  /*0cb0*/  ISETP.GT.U32.AND P1, PT, R4.reuse, R13, PT ;  /* 0x0000000d0400720c */ /* 0x040fe20003f24070 */
[----:B------:R-:W-:Y:S01]  /*0cc0*/  @!P3 IMAD.IADD R7, R7, 0x1, -R4 ;  /* 0x000000010707b824 */ /* 0x000fe200078e0a04 */
[----:B------:R-:W-:Y:S01]  /*0cd0*/  ISETP.GE.AND P3, PT, R17, RZ, PT ;  /* 0x000000ff1100720c */ /* 0x000fe20003f66270 */
[----:B------:R-:W-:-:S02]  /*0ce0*/  IMAD R15, R4, R6, R15 ;  /* 0x00000006040f7224 */ /* 0x000fc400078e020f */
[C---:B------:R-:W-:Y:S02]  /*0cf0*/  VIADD R6, R2.reuse, 0x1a ;  /* 0x0000001a02067836 */ /* 0x040fe40000000000 */
[----:B------:R-:W-:Y:S02]  /*0d00*/  IMAD.MOV.U32 R8, RZ, RZ, R7 ;  /* 0x000000ffff087224 */ /* 0x000fe400078e0007 */
[----:B------:R-:W-:Y:S01]  /*0d10*/  VIADD R7, R2, 0x19 ;  /* 0x0000001902077836 */ /* 0x000fe20000000000 */
[----:B------:R-:W-:Y:S01]  /*0d20*/  IABS R12, R6 ;  /* 0x00000006000c7213 */ /* 0x000fe20000000000 */
[--C-:B------:R-:W-:Y:S01]  /*0d30*/  @!P0 IMAD.IADD R11, R11, 0x1, -R4.reuse ;  /* 0x000000010b0b8824 */ /* 0x100fe200078e0a04 */
[----:B------:R-:W-:Y:S01]  /*0d40*/  ISETP.GT.U32.AND P0, PT, R4, R5, PT ;  /* 0x000000050400720c */ /* 0x000fe20003f04070 */
[----:B------:R-:W-:Y:S01]  /*0d50*/  @!P1 IMAD.IADD R13, R13, 0x1, -R4 ;  /* 0x000000010d0d9824 */ /* 0x000fe200078e0a04 */
[----:B------:R-:W-:Y:S01]  /*0d60*/  IABS R17, R7 ;  /* 0x0000000700117213 */ /* 0x000fe20000000000 */
[----:B------:R-:W-:Y:S01]  /*0d70*/  @!P2 IMAD.MOV R8, RZ, RZ, -R8 ;  /* 0x000000ffff08a224 */ /* 0x000fe200078e0a08 */
[----:B------:R-:W-:Y:S01]  /*0d80*/  ISETP.GE.AND P2, PT, R6, RZ, PT ;  /* 0x000000ff0600720c */ /* 0x000fe20003f46270 */
[----:B------:R-:W-:Y:S01]  /*0d90*/  @!P4 IMAD.MOV R13, RZ, RZ, -R13 ;  /* 0x000000ffff0dc224 */ /* 0x000fe200078e0a0d */
[----:B------:R-:W-:Y:S01]  /*0da0*/  ISETP.GT.U32.AND P4, PT, R4, R15, PT ;  /* 0x0000000f0400720c */ /* 0x000fe20003f84070 */
[----:B------:R-:W-:Y:S01]  /*0db0*/  IMAD.HI.U32 R6, R9, R12, RZ ;  /* 0x0000000c09067227 */ /* 0x000fe200078e00ff */
[----:B------:R-:W-:-:S03]  /*0dc0*/  ISETP.GE.AND P1, PT, R7, RZ, PT ;  /* 0x000000ff0700720c */ /* 0x000fc60003f26270 */
[----:B------:R-:W-:Y:S02]  /*0dd0*/  IMAD.MOV R7, RZ, RZ, -R6 ;  /* 0x000000ffff077224 */ /* 0x000fe400078e0a06 */
[----:B------:R-:W-:Y:S02]  /*0de0*/  @!P0 IMAD.IADD R5, R5, 0x1, -R4 ;  /* 0x0000000105058824 */ /* 0x000fe400078e0a04 */
[----:B------:R-:W-:-:S03]  /*0df0*/  IMAD.HI.U32 R6, R9, R17, RZ ;  /* 0x0000001109067227 */ /* 0x000fc600078e00ff */
[----:B------:R-:W-:Y:S01]  /*0e00*/  ISETP.GT.U32.AND P0, PT, R4, R5, PT ;  /* 0x000000050400720c */ /* 0x000fe20003f04070 */
[----:B------:R-:W-:Y:S02]  /*0e10*/  @!P4 IMAD.IADD R15, R15, 0x1, -R4 ;  /* 0x000000010f0fc824 */ /* 0x000fe400078e0a04 */
[----:B------:R-:W-:Y:S01]  /*0e20*/  @!P5 IMAD.MOV R11, RZ, RZ, -R11 ;  /* 0x000000ffff0bd224 */ /* 0x000fe200078e0a0b */
[----:B------:R-:W-:Y:S01]  /*0e30*/  ISETP.GE.AND P5, PT, R10, RZ, PT ;  /* 0x000000ff0a00720c */ /* 0x000fe20003fa6270 */
[----:B------:R-:W-:Y:S01]  /*0e40*/  IMAD.HI.U32 R10, R9, R14, RZ ;  /* 0x0000000e090a7227 */ /* 0x000fe200078e00ff */
[----:B------:R-:W-:-:S03]  /*0e50*/  ISETP.GT.U32.AND P4, PT, R4, R15, PT ;  /* 0x0000000f0400720c */ /* 0x000fc60003f84070 */
[----:B------:R-:W-:Y:S02]  /*0e60*/  IMAD.MOV R6, RZ, RZ, -R6 ;  /* 0x000000ffff067224 */ /* 0x000fe400078e0a06 */
[----:B------:R-:W-:Y:S02]  /*0e70*/  IMAD.MOV R19, RZ, RZ, -R10 ;  /* 0x000000ffff137224 */ /* 0x000fe400078e0a0a */
[----:B------:R-:W-:Y:S02]  /*0e80*/  @!P0 IMAD.IADD R5, R5, 0x1, -R4 ;  /* 0x0000000105058824 */ /* 0x000fe400078e0a04 */
[C---:B------:R-:W-:Y:S02]  /*0e90*/  IMAD R17, R4.reuse, R6, R17 ;  /* 0x0000000604117224 */ /* 0x040fe400078e0211 */
[----:B------:R-:W-:Y:S02]  /*0ea0*/  IMAD.MOV.U32 R10, RZ, RZ, R5 ;  /* 0x000000ffff0a7224 */ /* 0x000fe400078e0005 */
[----:B------:R-:W-:-:S02]  /*0eb0*/  IMAD R5, R4, R19, R14 ;  /* 0x0000001304057224 */ /* 0x000fc400078e020e */
[----:B------:R-:W-:Y:S01]  /*0ec0*/  @!P6 IMAD.MOV R10, RZ, RZ, -R10 ;  /* 0x000000ffff0ae224 */ /* 0x000fe200078e0a0a */
[C---:B------:R-:W-:Y:S01]  /*0ed0*/  ISETP.GT.U32.AND P6, PT, R4.reuse, R17, PT ;  /* 0x000000110400720c */ /* 0x040fe20003fc4070 */
[----:B------:R-:W-:Y:S01]  /*0ee0*/  @!P4 IMAD.IADD R15, R15, 0x1, -R4 ;  /* 0x000000010f0fc824 */ /* 0x000fe200078e0a04 */
[C---:B------:R-:W-:Y:S01]  /*0ef0*/  ISETP.GT.U32.AND P4, PT, R4.reuse, R5, PT ;  /* 0x000000050400720c */ /* 0x040fe20003f84070 */
[C---:B------:R-:W-:Y:S02]  /*0f00*/  IMAD R7, R4.reuse, R7, R12 ;  /* 0x0000000704077224 */ /* 0x040fe400078e020c */
[----:B------:R-:W-:Y:S02]  /*0f10*/  @!P3 IMAD.MOV R15, RZ, RZ, -R15 ;  /* 0x000000ffff0fb224 */ /* 0x000fe400078e0a0f */
[----:B------:R-:W-:Y:S01]  /*0f20*/  IMAD.HI.U32 R6, R9, R16, RZ ;  /* 0x0000001009067227 */ /* 0x000fe200078e00ff */
[----:B------:R-:W-:-:S03]  /*0f30*/  ISETP.GT.U32.AND P0, PT, R4, R7, PT ;  /* 0x000000070400720c */ /* 0x000fc60003f04070 */
[----:B------:R-:W-:-:S04]  /*0f40*/  IMAD.HI.U32 R12, R9, R21, RZ ;  /* 0x00000015090c7227 */ /* 0x000fc800078e00ff */
[--C-:B------:R-:W-:Y:S02]  /*0f50*/  @!P6 IMAD.IADD R17, R17, 0x1, -R4.reuse ;  /* 0x000000011111e824 */ /* 0x100fe400078e0a04 */
[----:B------:R-:W-:Y:S02]  /*0f60*/  @!P4 IMAD.IADD R5, R5, 0x1, -R4 ;  /* 0x000000010505c824 */ /* 0x000fe400078e0a04 */
[----:B------:R-:W-:Y:S01]  /*0f70*/  IMAD.MOV R19, RZ, RZ, -R6 ;  /* 0x000000ffff137224 */ /* 0x000fe200078e0a06 */
[C---:B------:R-:W-:Y:S01]  /*0f80*/  ISETP.GT.U32.AND P3, PT, R4.reuse, R17, PT ;  /* 0x000000110400720c */ /* 0x040fe20003f64070 */
[----:B------:R-:W-:Y:S01]  /*0f90*/  IMAD.MOV R12, RZ, RZ, -R12 ;  /* 0x000000ffff0c7224 */ /* 0x000fe200078e0a0c */
[----:B------:R-:W-:Y:S01]  /*0fa0*/  ISETP.GT.U32.AND P4, PT, R4, R5, PT ;  /* 0x000000050400720c */ /* 0x000fe20003f84070 */
[----:B------:R-:W-:-:S04]  /*0fb0*/  IMAD.HI.U32 R6, R9, R23, RZ ;  /* 0x0000001709067227 */ /* 0x000fc800078e00ff */
[----:B------:R-:W-:Y:S02]  /*0fc0*/  IMAD R21, R4, R12, R21 ;  /* 0x0000000c04157224 */ /* 0x000fe400078e0215 */
[----:B------:R-:W-:Y:S02]  /*0fd0*/  IMAD.MOV R6, RZ, RZ, -R6 ;  /* 0x000000ffff067224 */ /* 0x000fe400078e0a06 */
[--C-:B------:R-:W-:Y:S01]  /*0fe0*/  @!P0 IMAD.IADD R7, R7, 0x1, -R4.reuse ;  /* 0x0000000107078824 */ /* 0x100fe200078e0a04 */
[----:B------:R-:W-:Y:S01]  /*0ff0*/  ISETP.GE.AND P0, PT, R18, RZ, PT ;  /* 0x000000ff1200720c */ /* 0x000fe20003f06270 */
[C---:B------:R-:W-:Y:S01]  /*1000*/  IMAD R23, R4.reuse, R6, R23 ;  /* 0x0000000604177224 */ /* 0x040fe200078e0217 */
[----:B------:R-:W1:Y:S01]  /*1010*/  I2F.RP R18, R59 ;  /* 0x0000003b00127306 */ /* 0x000e620000209400 */
[--C-:B------:R-:W-:Y:S01]  /*1020*/  @!P3 IMAD.IADD R17, R17, 0x1, -R4.reuse ;  /* 0x000000011111b824 */ /* 0x100fe200078e0a04 */
[C---:B------:R-:W-:Y:S01]  /*1030*/  ISETP.GT.U32.AND P3, PT, R4.reuse, R21, PT ;  /* 0x000000150400720c */ /* 0x040fe20003f64070 */
[----:B------:R-:W-:Y:S01]  /*1040*/  @!P4 IMAD.IADD R5, R5, 0x1, -R4 ;  /* 0x000000010505c824 */ /* 0x000fe200078e0a04 */
[C---:B------:R-:W-:Y:S01]  /*1050*/  ISETP.GT.U32.AND P6, PT, R4.reuse, R7, PT ;  /* 0x000000070400720c */ /* 0x040fe20003fc4070 */
[C---:B------:R-:W-:Y:S01]  /*1060*/  IMAD R19, R4.reuse, R19, R16 ;  /* 0x0000001304137224 */ /* 0x040fe200078e0210 */
[----:B------:R-:W-:Y:S01]  /*1070*/  ISETP.GT.U32.AND P4, PT, R4, R23, PT ;  /* 0x000000170400720c */ /* 0x000fe20003f84070 */
[----:B------:R-:W-:-:S04]  /*1080*/  IMAD.HI.U32 R6, R9, R25, RZ ;  /* 0x0000001909067227 */ /* 0x000fc800078e00ff */
[----:B------:R-:W-:Y:S02]  /*1090*/  IMAD.MOV R12, RZ, RZ, -R6 ;  /* 0x000000ffff0c7224 */ /* 0x000fe400078e0a06 */
[----:B------:R-:W-:Y:S01]  /*10a0*/  IMAD.HI.U32 R6, R9, R20, RZ ;  /* 0x0000001409067227 */ /* 0x000fe200078e00ff */
[----:B-1----:R-:W1:Y:S03]  /*10b0*/  MUFU.RCP R18, R18 ;  /* 0x0000001200127308 */ /* 0x002e660000001000 */
[--C-:B------:R-:W-:Y:S02]  /*10c0*/  @!P3 IMAD.IADD R21, R21, 0x1, -R4.reuse ;  /* 0x000000011515b824 */ /* 0x100fe400078e0a04 */
[--C-:B------:R-:W-:Y:S01]  /*10d0*/  @!P6 IMAD.IADD R7, R7, 0x1, -R4.reuse ;  /* 0x000000010707e824 */ /* 0x100fe200078e0a04 */
[C---:B------:R-:W-:Y:S01]  /*10e0*/  ISETP.GT.U32.AND P6, PT, R4.reuse, R19, PT ;  /* 0x000000130400720c */ /* 0x040fe20003fc4070 */
[----:B------:R-:W-:Y:S01]  /*10f0*/  @!P4 IMAD.IADD R23, R23, 0x1, -R4 ;  /* 0x000000011717c824 */ /* 0x000fe200078e0a04 */
[----:B------:R-:W-:Y:S01]  /*1100*/  ISETP.GT.U32.AND P4, PT, R4, R21, PT ;  /* 0x000000150400720c */ /* 0x000fe20003f84070 */
[----:B------:R-:W-:-:S02]  /*1110*/  IMAD.MOV R27, RZ, RZ, -R6 ;  /* 0x000000ffff1b7224 */ /* 0x000fc400078e0a06 */
[----:B------:R-:W-:Y:S02]  /*1120*/  IMAD.MOV.U32 R14, RZ, RZ, R5 ;  /* 0x000000ffff0e7224 */ /* 0x000fe400078e0005 */
[----:B------:R-:W-:Y:S02]  /*1130*/  IMAD R5, R4, R27, R20 ;  /* 0x0000001b04057224 */ /* 0x000fe400078e0214 */
[C---:B------:R-:W-:Y:S02]  /*1140*/  VIADD R16, R2.reuse, 0x12 ;  /* 0x0000001202107836 */ /* 0x040fe40000000000 */
[----:B------:R-:W-:Y:S02]  /*1150*/  VIADD R20, R2, 0x11 ;  /* 0x0000001102147836 */ /* 0x000fe40000000000 */
[--C-:B------:R-:W-:Y:S01]  /*1160*/  @!P6 IMAD.IADD R19, R19, 0x1, -R4.reuse ;  /* 0x000000011313e824 */ /* 0x100fe200078e0a04 */
[----:B------:R-:W-:Y:S01]  /*1170*/  ISETP.GE.AND P6, PT, R22, RZ, PT ;  /* 0x000000ff1600720c */ /* 0x000fe20003fc6270 */
[----:B------:R-:W-:Y:S01]  /*1180*/  @!P4 IMAD.IADD R21, R21, 0x1, -R4 ;  /* 0x000000011515c824 */ /* 0x000fe200078e0a04 */
[C---:B------:R-:W-:Y:S01]  /*1190*/  ISETP.GT.U32.AND P4, PT, R4.reuse, R5, PT ;  /* 0x000000050400720c */ /* 0x040fe20003f84070 */
[----:B------:R-:W-:Y:S01]  /*11a0*/  IMAD R25, R4, R12, R25 ;  /* 0x0000000c04197224 */ /* 0x000fe200078e0219 */
[----:B------:R-:W-:Y:S01]  /*11b0*/  IABS R22, R16 ;  /* 0x0000001000167213 */ /* 0x000fe20000000000 */
[----:B------:R-:W-:Y:S01]  /*11c0*/  @!P5 IMAD.MOV R14, RZ, RZ, -R14 ;  /* 0x000000ffff0ed224 */ /* 0x000fe200078e0a0e */
[----:B------:R-:W-:Y:S01]  /*11d0*/  IABS R29, R20 ;  /* 0x00000014001d7213 */ /* 0x000fe20000000000 */
[----:B-1----:R-:W-:Y:S01]  /*11e0*/  VIADD R18, R18, 0xffffffe ;  /* 0x0ffffffe12127836 */ /* 0x002fe20000000000 */
[C---:B------:R-:W-:Y:S01]  /*11f0*/  ISETP.GT.U32.AND P3, PT, R4.reuse, R19, PT ;  /* 0x000000130400720c */ /* 0x040fe20003f64070 */
[----:B------:R-:W-:Y:S01]  /*1200*/  IMAD.MOV.U32 R27, RZ, RZ, R22 ;  /* 0x000000ffff1b7224 */ /* 0x000fe200078e0016 */
[----:B------:R-:W-:Y:S01]  /*1210*/  ISETP.GT.U32.AND P5, PT, R4, R25, PT ;  /* 0x000000190400720c */ /* 0x000fe20003fa4070 */
[----:B------:R-:W-:-:S02]  /*1220*/  IMAD.MOV.U32 R12, RZ, RZ, R7 ;  /* 0x000000ffff0c7224 */ /* 0x000fc400078e0007 */
[----:B------:R-:W-:Y:S01]  /*1230*/  IMAD.HI.U32 R6, R9, R27, RZ ;  /* 0x0000001b09067227 */ /* 0x000fe200078e00ff */
[----:B------:R-:W1:Y:S03]  /*1240*/  F2I.FTZ.U32.TRUNC.NTZ R7, R18 ;  /* 0x0000001200077305 */ /* 0x000e66000021f000 */
[----:B------:R-:W-:Y:S02]  /*1250*/  @!P4 IMAD.IADD R5, R5, 0x1, -R4 ;  /* 0x000000010505c824 */ /* 0x000fe400078e0a04 */
[----:B------:R-:W-:Y:S02]  /*1260*/  IMAD.MOV R6, RZ, RZ, -R6 ;  /* 0x000000ffff067224 */ /* 0x000fe400078e0a06 */
[----:B------:R-:W-:Y:S01]  /*1270*/  @!P3 IMAD.IADD R19, R19, 0x1, -R4 ;  /* 0x000000011313b824 */ /* 0x000fe200078e0a04 */
[C---:B------:R-:W-:Y:S01]  /*1280*/  ISETP.GT.U32.AND P4, PT, R4.reuse, R5, PT ;  /* 0x000000050400720c */ /* 0x040fe20003f84070 */
[----:B------:R-:W-:Y:S01]  /*1290*/  IMAD R27, R4, R6, R27 ;  /* 0x00000006041b7224 */ /* 0x000fe200078e021b */
[----:B------:R-:W-:Y:S01]  /*12a0*/  ISETP.GE.AND P3, PT, R26, RZ, PT ;  /* 0x000000ff1a00720c */ /* 0x000fe20003f66270 */
[----:B------:R-:W-:Y:S01]  /*12b0*/  IMAD.HI.U32 R6, R9, R29, RZ ;  /* 0x0000001d09067227 */ /* 0x000fe200078e00ff */
[----:B------:R-:W-:-:S03]  /*12c0*/  IABS R26, R36 ;  /* 0x00000024001a7213 */ /* 0x000fc60000000000 */
[----:B------:R-:W-:Y:S02]  /*12d0*/  IMAD.MOV R6, RZ, RZ, -R6 ;  /* 0x000000ffff067224 */ /* 0x000fe400078e0a06 */
[--C-:B------:R-:W-:Y:S01]  /*12e0*/  @!P5 IMAD.IADD R25, R25, 0x1, -R4.reuse ;  /* 0x000000011919d824 */ /* 0x100fe200078e0a04 */
[----:B------:R-:W-:Y:S01]  /*12f0*/  ISETP.GE.AND P5, PT, R16, RZ, PT ;  /* 0x000000ff1000720c */ /* 0x000fe20003fa6270 */
[C---:B------:R-:W-:Y:S02]  /*1300*/  IMAD R29, R4.reuse, R6, R29 ;  /* 0x00000006041d7224 */ /* 0x040fe400078e021d */
[----:B------:R-:W-:Y:S02]  /*1310*/  @!P4 IMAD.IADD R5, R5, 0x1, -R4 ;  /* 0x000000010505c824 */ /* 0x000fe400078e0a04 */
[----:B------:R-:W-:Y:S01]  /*1320*/  @!P0 IMAD.MOV R19, RZ, RZ, -R19 ;  /* 0x000000ffff138224 */ /* 0x000fe200078e0a13 */
[C---:B------:R-:W-:Y:S01]  /*1330*/  ISETP.GT.U32.AND P4, PT, R4.reuse, R29, PT ;  /* 0x0000001d0400720c */ /* 0x040fe20003f84070 */
[----:B------:R-:W-:Y:S01]  /*1340*/  @!P2 IMAD.MOV R12, RZ, RZ, -R12 ;  /* 0x000000ffff0ca224 */ /* 0x000fe200078e0a0c */
[C---:B------:R-:W-:Y:S01]  /*1350*/  ISETP.GT.U32.AND P0, PT, R4.reuse, R25, PT ;  /* 0x000000190400720c */ /* 0x040fe20003f04070 */
[----:B------:R-:W-:Y:S01]  /*1360*/  @!P1 IMAD.MOV R17, RZ, RZ, -R17 ;  /* 0x000000ffff119224 */ /* 0x000fe200078e0a11 */
[----:B------:R-:W-:Y:S01]  /*1370*/  ISETP.GT.U32.AND P2, PT, R4, R23, PT ;  /* 0x000000170400720c */ /* 0x000fe20003f44070 */
[----:B------:R-:W-:Y:S01]  /*1380*/  VIADD R6, R2, 0x10 ;  /* 0x0000001002067836 */ /* 0x000fe20000000000 */
[----:B------:R-:W-:Y:S01]  /*1390*/  ISETP.GE.AND P1, PT, R24, RZ, PT ;  /* 0x000000ff1800720c */ /* 0x000fe20003f26270 */
[----:B-1----:R-:W-:-:S02]  /*13a0*/  IMAD.MOV R16, RZ, RZ, -R7 ;  /* 0x000000ffff107224 */ /* 0x002fc400078e0a07 */
[----:B------:R-:W-:Y:S01]  /*13b0*/  @!P6 IMAD.MOV R21, RZ, RZ, -R21 ;  /* 0x000000ffff15e224 */ /* 0x000fe200078e0a15 */
[----:B------:R-:W-:Y:S01]  /*13c0*/  ISETP.GE.AND P6, PT, R20, RZ, PT ;  /* 0x000000ff1400720c */ /* 0x000fe20003fc6270 */
[----:B------:R-:W-:Y:S01]  /*13d0*/  VIADD R18, R2, 0xf ;  /* 0x0000000f02127836 */ /* 0x000fe20000000000 */
[----:B------:R-:W-:Y:S01]  /*13e0*/  IABS R20, R6 ;  /* 0x0000000600147213 */ /* 0x000fe20000000000 */
[--C-:B------:R-:W-:Y:S02]  /*13f0*/  @!P4 IMAD.IADD R29, R29, 0x1, -R4.reuse ;  /* 0x000000011d1dc824 */ /* 0x100fe400078e0a04 */
[----:B------:R-:W-:Y:S01]  /*1400*/  @!P0 IMAD.IADD R25, R25, 0x1, -R4 ;  /* 0x0000000119198824 */ /* 0x000fe200078e0a04 */
[----:B------:R-:W-:Y:S01]  /*1410*/  ISETP.GE.AND P0, PT, R6, RZ, PT ;  /* 0x000000ff0600720c */ /* 0x000fe20003f06270 */
[----:B------:R-:W-:Y:S01]  /*1420*/  IMAD.MOV.U32 R6, RZ, RZ, R16 ;  /* 0x000000ffff067224 */ /* 0x000fe200078e0010 */
[----:B------:R-:W-:Y:S01]  /*1430*/  ISETP.GT.U32.AND P4, PT, R4, R29, PT ;  /* 0x0000001d0400720c */ /* 0x000fe20003f84070 */
[----:B------:R-:W-:Y:S01]  /*1440*/  @!P2 IMAD.IADD R23, R23, 0x1, -R4 ;  /* 0x000000011717a824 */ /* 0x000fe200078e0a04 */
[----:B------:R-:W-:Y:S01]  /*1450*/  ISETP.GE.AND P2, PT, R28, RZ, PT ;  /* 0x000000ff1c00720c */ /* 0x000fe20003f46270 */
[----:B------:R-:W-:Y:S01]  /*1460*/  IMAD R35, R6, R59, RZ ;  /* 0x0000003b06237224 */ /* 0x000fe200078e02ff */
[----:B------:R-:W-:Y:S01]  /*1470*/  IABS R33, R18 ;  /* 0x0000001200217213 */ /* 0x000fe20000000000 */
[----:B------:R-:W-:Y:S01]  /*1480*/  IMAD.MOV.U32 R6, RZ, RZ, RZ ;  /* 0x000000ffff067224 */ /* 0x000fe200078e00ff */
[----:B------:R-:W-:Y:S01]  /*1490*/  IABS R28, R38 ;  /* 0x00000026001c7213 */ /* 0x000fe20000000000 */
[----:B------:R-:W-:-:S04]  /*14a0*/  IMAD.HI.U32 R16, R9, R20, RZ ;  /* 0x0000001409107227 */ /* 0x000fc800078e00ff */
[----:B------:R-:W-:Y:S01]  /*14b0*/  @!P1 IMAD.MOV R23, RZ, RZ, -R23 ;  /* 0x000000ffff179224 */ /* 0x000fe200078e0a17 */
[----:B------:R-:W-:Y:S01]  /*14c0*/  ISETP.GT.U32.AND P1, PT, R4, R27, PT ;  /* 0x0000001b0400720c */ /* 0x000fe20003f24070 */
[----:B------:R-:W-:-:S04]  /*14d0*/  IMAD.HI.U32 R24, R7, R35, R6 ;  /* 0x0000002307187227 */ /* 0x000fc800078e0006 */
[----:B------:R-:W-:Y:S02]  /*14e0*/  IMAD.MOV R7, RZ, RZ, -R16 ;  /* 0x000000ffff077224 */ /* 0x000fe400078e0a10 */
[----:B------:R-:W-:Y:S02]  /*14f0*/  @!P4 IMAD.IADD R29, R29, 0x1, -R4 ;  /* 0x000000011d1dc824 */ /* 0x000fe400078e0a04 */
[C---:B------:R-:W-:Y:S02]  /*1500*/  IMAD R7, R4.reuse, R7, R20 ;  /* 0x0000000704077224 */ /* 0x040fe400078e0214 */
[----:B------:R-:W-:Y:S02]  /*1510*/  @!P6 IMAD.MOV R29, RZ, RZ, -R29 ;  /* 0x000000ffff1de224 */ /* 0x000fe400078e0a1d */
[----:B------:R-:W-:Y:S01]  /*1520*/  @!P1 IMAD.IADD R27, R27, 0x1, -R4 ;  /* 0x000000011b1b9824 */ /* 0x000fe200078e0a04 */
[----:B------:R-:W-:Y:S01]  /*1530*/  ISETP.GT.U32.AND P6, PT, R4, R7, PT ;  /* 0x000000070400720c */ /* 0x000fe20003fc4070 */
[----:B------:R-:W-:Y:S01]  /*1540*/  @!P3 IMAD.MOV R25, RZ, RZ, -R25 ;  /* 0x000000ffff19b224 */ /* 0x000fe200078e0a19 */
[----:B------:R-:W-:Y:S01]  /*1550*/  ISETP.GE.AND P1, PT, R18, RZ, PT ;  /* 0x000000ff1200720c */ /* 0x000fe20003f26270 */
[----:B------:R-:W-:Y:S01]  /*1560*/  IMAD.HI.U32 R18, R9, R33, RZ ;  /* 0x0000002109127227 */ /* 0x000fe200078e00ff */
[----:B------:R-:W-:-:S03]  /*1570*/  ISETP.GT.U32.AND P3, PT, R4, R27, PT ;  /* 0x0000001b0400720c */ /* 0x000fc60003f64070 */
[----:B------:R-:W-:Y:S02]  /*1580*/  IMAD.MOV R18, RZ, RZ, -R18 ;  /* 0x000000ffff127224 */ /* 0x000fe400078e0a12 */
[----:B------:R-:W-:Y:S02]  /*1590*/  VIADD R6, R2, 0xe ;  /* 0x0000000e02067836 */ /* 0x000fe40000000000 */
[----:B------:R-:W-:Y:S02]  /*15a0*/  IMAD.MOV.U32 R16, RZ, RZ, R5 ;  /* 0x000000ffff107224 */ /* 0x000fe400078e0005 */
[----:B------:R-:W-:Y:S02]  /*15b0*/  @!P6 IMAD.IADD R7, R7, 0x1, -R4 ;  /* 0x000000010707e824 */ /* 0x000fe400078e0a04 */
[----:B------:R-:W-:Y:S02]  /*15c0*/  IMAD R33, R4, R18, R33 ;  /* 0x0000001204217224 */ /* 0x000fe400078e0221 */
[----:B------:R-:W-:Y:S01]  /*15d0*/  @!P2 IMAD.MOV R16, RZ, RZ, -R16 ;  /* 0x000000ffff10a224 */ /* 0x000fe200078e0a10 */
[----:B------:R-:W-:Y:S01]  /*15e0*/  ISETP.GE.AND P2, PT, R6, RZ, PT ;  /* 0x000000ff0600720c */ /* 0x000fe20003f46270 */
[C---:B------:R-:W-:Y:S01]  /*15f0*/  VIADD R18, R2.reuse, 0xd ;  /* 0x0000000d02127836 */ /* 0x040fe20000000000 */
[----:B------:R-:W-:Y:S01]  /*1600*/  IABS R6, R6 ;  /* 0x0000000600067213 */ /* 0x000fe20000000000 */
[----:B------:R-:W-:Y:S01]  /*1610*/  VIADD R5, R2, 0xc ;  /* 0x0000000c02057836 */ /* 0x000fe20000000000 */
[----:B------:R-:W-:Y:S01]  /*1620*/  ISETP.GT.U32.AND P6, PT, R4, R7, PT ;  /* 0x000000070400720c */ /* 0x000fe20003fc4070 */
[----:B------:R-:W-:Y:S01]  /*1630*/  @!P3 IMAD.IADD R27, R27, 0x1, -R4 ;  /* 0x000000011b1bb824 */ /* 0x000fe200078e0a04 */
[----:B------:R-:W-:Y:S01]  /*1640*/  ISETP.GE.AND P3, PT, R18, RZ, PT ;  /* 0x000000ff1200720c */ /* 0x000fe20003f66270 */
[----:B------:R-:W-:Y:S01]  /*1650*/  VIADD R20, R2, 0xb ;  /* 0x0000000b02147836 */ /* 0x000fe20000000000 */
[----:B------:R-:W-:Y:S01]  /*1660*/  IABS R35, R18 ;  /* 0x0000001200237213 */ /* 0x000fe20000000000 */
[----:B------:R-:W-:Y:S01]  /*1670*/  IMAD.MOV.U32 R18, RZ, RZ, R6 ;  /* 0x000000ffff127224 */ /* 0x000fe200078e0006 */
[----:B------:R-:W-:Y:S01]  /*1680*/  ISETP.GE.AND P4, PT, R5, RZ, PT ;  /* 0x000000ff0500720c */ /* 0x000fe20003f86270 */
[----:B------:R-:W-:Y:S01]  /*1690*/  @!P5 IMAD.MOV R27, RZ, RZ, -R27 ;  /* 0x000000ffff1bd224 */ /* 0x000fe200078e0a1b */
[----:B------:R-:W-:Y:S01]  /*16a0*/  IABS R37, R5 ;  /* 0x0000000500257213 */ /* 0x000fe20000000000 */
[----:B------:R-:W-:Y:S01]  /*16b0*/  IMAD.HI.U32 R5, R9, R18, RZ ;  /* 0x0000001209057227 */ /* 0x000fe200078e00ff */
[----:B------:R-:W-:-:S02]  /*16c0*/  IABS R39, R20 ;  /* 0x0000001400277213 */ /* 0x000fc40000000000 */
[----:B------:R-:W-:Y:S01]  /*16d0*/  ISETP.GE.AND P5, PT, R20, RZ, PT ;  /* 0x000000ff1400720c */ /* 0x000fe20003fa6270 */
[----:B------:R-:W-:Y:S02]  /*16e0*/  IMAD.MOV R5, RZ, RZ, -R5 ;  /* 0x000000ffff057224 */ /* 0x000fe400078e0a05 */
[----:B------:R-:W-:Y:S01]  /*16f0*/  @!P6 IMAD.IADD R7, R7, 0x1, -R4 ;  /* 0x000000010707e824 */ /* 0x000fe200078e0a04 */
[C---:B------:R-:W-:Y:S01]  /*1700*/  ISETP.GT.U32.AND P6, PT, R4.reuse, R33, PT ;  /* 0x000000210400720c */ /* 0x040fe20003fc4070 */
[----:B------:R-:W-:Y:S02]  /*1710*/  IMAD R5, R4, R5, R18 ;  /* 0x0000000504057224 */ /* 0x000fe400078e0212 */
[----:B------:R-:W-:-:S04]  /*1720*/  IMAD.HI.U32 R18, R9, R37, RZ ;  /* 0x0000002509127227 */ /* 0x000fc800078e00ff */
[----:B------:R-:W-:Y:S02]  /*1730*/  IMAD.MOV R18, RZ, RZ, -R18 ;  /* 0x000000ffff127224 */ /* 0x000fe400078e0a12 */
[----:B------:R-:W-:-:S04]  /*1740*/  IMAD.HI.U32 R6, R9, R35, RZ ;  /* 0x0000002309067227 */ /* 0x000fc800078e00ff */
[C---:B------:R-:W-:Y:S02]  /*1750*/  IMAD R37, R4.reuse, R18, R37 ;  /* 0x0000001204257224 */ /* 0x040fe400078e0225 */
[----:B------:R-:W-:Y:S02]  /*1760*/  IMAD.MOV.U32 R18, RZ, RZ, R7 ;  /* 0x000000ffff127224 */ /* 0x000fe400078e0007 */
[----:B------:R-:W-:Y:S02]  /*1770*/  @!P6 IMAD.IADD R33, R33, 0x1, -R4 ;  /* 0x000000012121e824 */ /* 0x000fe400078e0a04 */
[----:B------:R-:W-:Y:S01]  /*1780*/  @!P0 IMAD.MOV R18, RZ, RZ, -R18 ;  /* 0x000000ffff128224 */ /* 0x000fe200078e0a12 */
[C---:B------:R-:W-:Y:S01]  /*1790*/  ISETP.GT.U32.AND P0, PT, R4.reuse, R5, PT ;  /* 0x000000050400720c */ /* 0x040fe20003f04070 */
[----:B------:R-:W-:Y:S01]  /*17a0*/  IMAD.MOV R22, RZ, RZ, -R6 ;  /* 0x000000ffff167224 */ /* 0x000fe200078e0a06 */
[----:B------:R-:W-:Y:S01]  /*17b0*/  ISETP.GT.U32.AND P6, PT, R4, R33, PT ;  /* 0x000000210400720c */ /* 0x000fe20003fc4070 */
[----:B------:R-:W-:-:S04]  /*17c0*/  IMAD.HI.U32 R6, R9, R41, RZ ;  /* 0x0000002909067227 */ /* 0x000fc800078e00ff */
[----:B------:R-:W-:-:S04]  /*17d0*/  IMAD.HI.U32 R20, R9, R39, RZ ;  /* 0x0000002709147227 */ /* 0x000fc800078e00ff */
[C---:B------:R-:W-:Y:S01]  /*17e0*/  IMAD R35, R4.reuse, R22, R35 ;  /* 0x0000001604237224 */ /* 0x040fe200078e0223 */
[----:B------:R-:W-:Y:S01]  /*17f0*/  IABS R22, R34 ;  /* 0x0000002200167213 */ /* 0x000fe20000000000 */
[----:B------:R-:W-:Y:S02]  /*1800*/  IMAD.MOV R6, RZ, RZ, -R6 ;  /* 0x000000ffff067224 */ /* 0x000fe400078e0a06 */
[----:B------:R-:W-:Y:S02]  /*1810*/  IMAD.MOV R20, RZ, RZ, -R20 ;  /* 0x000000ffff147224 */ /* 0x000fe400078e0a14 */
[--C-:B------:R-:W-:Y:S02]  /*1820*/  @!P0 IMAD.IADD R5, R5, 0x1, -R4.reuse ;  /* 0x0000000105058824 */ /* 0x100fe400078e0a04 */
[----:B------:R-:W-:Y:S01]  /*1830*/  @!P6 IMAD.IADD R33, R33, 0x1, -R4 ;  /* 0x000000012121e824 */ /* 0x000fe200078e0a04 */
[C---:B------:R-:W-:Y:S01]  /*1840*/  ISETP.GT.U32.AND P6, PT, R4.reuse, R35, PT ;  /* 0x000000230400720c */ /* 0x040fe20003fc4070 */
[C---:B------:R-:W-:Y:S01]  /*1850*/  IMAD R41, R4.reuse, R6, R41 ;  /* 0x0000000604297224 */ /* 0x040fe200078e0229 */
[----:B------:R-:W-:Y:S01]  /*1860*/  ISETP.GT.U32.AND P0, PT, R4, R5, PT ;  /* 0x000000050400720c */ /* 0x000fe20003f04070 */
[----:B------:R-:W-:-:S04]  /*1870*/  IMAD.HI.U32 R6, R9, R22, RZ ;  /* 0x0000001609067227 */ /* 0x000fc800078e00ff */
[----:B------:R-:W-:Y:S02]  /*1880*/  IMAD R39, R4, R20, R39 ;  /* 0x0000001404277224 */ /* 0x000fe400078e0227 */
[----:B------:R-:W-:-:S04]  /*1890*/  IMAD.HI.U32 R7, R9, R26, RZ ;  /* 0x0000001a09077227 */ /* 0x000fc800078e00ff */
[----:B------:R-:W-:-:S04]  /*18a0*/  IMAD.HI.U32 R20, R9, R28, RZ ;  /* 0x0000001c09147227 */ /* 0x000fc800078e00ff */
[----:B------:R-:W-:Y:S01]  /*18b0*/  IMAD.MOV R43, RZ, RZ, -R6 ;  /* 0x000000ffff2b7224 */ /* 0x000fe200078e0a06 */
[----:B------:R-:W-:Y:S01]  /*18c0*/  IABS R6, R40 ;  /* 0x0000002800067213 */ /* 0x000fe20000000000 */
[----:B------:R-:W-:Y:S02]  /*18d0*/  IMAD.MOV R45, RZ, RZ, -R7 ;  /* 0x000000ffff2d7224 */ /* 0x000fe400078e0a07 */
[----:B------:R-:W-:Y:S02]  /*18e0*/  IMAD.MOV R47, RZ, RZ, -R20 ;  /* 0x000000ffff2f7224 */ /* 0x000fe400078e0a14 */
[C---:B------:R-:W-:Y:S02]  /*18f0*/  IMAD R7, R4.reuse, R43, R22 ;  /* 0x0000002b04077224 */ /* 0x040fe400078e0216 */
[C---:B------:R-:W-:Y:S02]  /*1900*/  IMAD R43, R4.reuse, R45, R26 ;  /* 0x0000002d042b7224 */ /* 0x040fe400078e021a */
[----:B------:R-:W-:-:S02]  /*1910*/  IMAD R45, R4, R47, R28 ;  /* 0x0000002f042d7224 */ /* 0x000fc400078e021c */
[----:B------:R-:W-:Y:S02]  /*1920*/  VIADD R28, R2, 0x4 ;  /* 0x00000004021c7836 */ /* 0x000fe40000000000 */
[--C-:B------:R-:W-:Y:S01]  /*1930*/  @!P6 IMAD.IADD R35, R35, 0x1, -R4.reuse ;  /* 0x000000012323e824 */ /* 0x100fe200078e0a04 */
[C---:B------:R-:W-:Y:S01]  /*1940*/  ISETP.GT.U32.AND P6, PT, R4.reuse, R39, PT ;  /* 0x000000270400720c */ /* 0x040fe20003fc4070 */
[----:B------:R-:W-:Y:S01]  /*1950*/  @!P0 IMAD.IADD R5, R5, 0x1, -R4 ;  /* 0x0000000105058824 */ /* 0x000fe200078e0a04 */
[----:B------:R-:W-:Y:S01]  /*1960*/  IABS R51, R28 ;  /* 0x0000001c00337213 */ /* 0x000fe20000000000 */
[----:B------:R-:W-:Y:S01]  /*1970*/  @!P1 IMAD.MOV R33, RZ, RZ, -R33 ;  /* 0x000000ffff219224 */ /* 0x000fe200078e0a21 */
[----:B------:R-:W-:Y:S01]  /*1980*/  ISETP.GT.U32.AND P0, PT, R4, R37, PT ;  /* 0x000000250400720c */ /* 0x000fe20003f04070 */
[----:B------:R-:W-:Y:S02]  /*1990*/  IMAD.MOV.U32 R47, RZ, RZ, R6 ;  /* 0x000000ffff2f7224 */ /* 0x000fe400078e0006 */
[----:B------:R-:W-:-:S04]  /*19a0*/  IMAD.HI.U32 R20, R9, R51, RZ ;  /* 0x0000003309147227 */ /* 0x000fc800078e00ff */
[----:B------:R-:W-:Y:S02]  /*19b0*/  IMAD.MOV R20, RZ, RZ, -R20 ;  /* 0x000000ffff147224 */ /* 0x000fe400078e0a14 */
[--C-:B------:R-:W-:Y:S02]  /*19c0*/  @!P6 IMAD.IADD R39, R39, 0x1, -R4.reuse ;  /* 0x000000012727e824 */ /* 0x100fe400078e0a04 */
[C---:B------:R-:W-:Y:S02]  /*19d0*/  IMAD R51, R4.reuse, R20, R51 ;  /* 0x0000001404337224 */ /* 0x040fe400078e0233 */
[----:B------:R-:W-:Y:S01]  /*19e0*/  @!P0 IMAD.IADD R37, R37, 0x1, -R4 ;  /* 0x0000000125258824 */ /* 0x000fe200078e0a04 */
[C---:B------:R-:W-:Y:S01]  /*19f0*/  ISETP.GT.U32.AND P0, PT, R4.reuse, R35, PT ;  /* 0x000000230400720c */ /* 0x040fe20003f04070 */
[----:B------:R-:W-:Y:S01]  /*1a00*/  IMAD.MOV.U32 R20, RZ, RZ, R5 ;  /* 0x000000ffff147224 */ /* 0x000fe200078e0005 */
[----:B------:R-:W-:Y:S01]  /*1a10*/  ISETP.GT.U32.AND P1, PT, R4, R39, PT ;  /* 0x000000270400720c */ /* 0x000fe20003f24070 */
[----:B------:R-:W-:Y:S01]  /*1a20*/  VIADD R26, R2, 0x5 ;  /* 0x00000005021a7836 */ /* 0x000fe20000000000 */
[C---:B------:R-:W-:Y:S01]  /*1a30*/  ISETP.GT.U32.AND P6, PT, R4.reuse, R37, PT ;  /* 0x000000250400720c */ /* 0x040fe20003fc4070 */
[----:B------:R-:W-:Y:S01]  /*1a40*/  @!P2 IMAD.MOV R20, RZ, RZ, -R20 ;  /* 0x000000ffff14a224 */ /* 0x000fe200078e0a14 */
[----:B------:R-:W-:Y:S01]  /*1a50*/  ISETP.GT.U32.AND P2, PT, R4, R41, PT ;  /* 0x000000290400720c */ /* 0x000fe20003f44070 */
[----:B------:R-:W-:Y:S01]  /*1a60*/  IMAD.HI.U32 R6, R9, R47, RZ ;  /* 0x0000002f09067227 */ /* 0x000fe200078e00ff */
[----:B------:R-:W-:-:S03]  /*1a70*/  IABS R49, R26 ;  /* 0x0000001a00317213 */ /* 0x000fc60000000000 */
[----:B------:R-:W-:Y:S02]  /*1a80*/  IMAD.MOV R6, RZ, RZ, -R6 ;  /* 0x000000ffff067224 */ /* 0x000fe400078e0a06 */
[--C-:B------:R-:W-:Y:S01]  /*1a90*/  @!P0 IMAD.IADD R35, R35, 0x1, -R4.reuse ;  /* 0x0000000123238824 */ /* 0x100fe200078e0a04 */
[C---:B------:R-:W-:Y:S01]  /*1aa0*/  ISETP.GT.U32.AND P0, PT, R4.reuse, R7, PT ;  /* 0x000000070400720c */ /* 0x040fe20003f04070 */
[C---:B------:R-:W-:Y:S02]  /*1ab0*/  IMAD R47, R4.reuse, R6, R47 ;  /* 0x00000006042f7224 */ /* 0x040fe400078e022f */
[----:B------:R-:W-:Y:S01]  /*1ac0*/  @!P1 IMAD.IADD R39, R39, 0x1, -R4 ;  /* 0x0000000127279824 */ /* 0x000fe200078e0a04 */
[----:B------:R-:W-:Y:S01]  /*1ad0*/  ISETP.GT.U32.AND P1, PT, R4, R45, PT ;  /* 0x0000002d0400720c */ /* 0x000fe20003f24070 */
[----:B------:R-:W-:-:S04]  /*1ae0*/  IMAD.HI.U32 R6, R9, R49, RZ ;  /* 0x0000003109067227 */ /* 0x000fc800078e00ff */
[--C-:B------:R-:W-:Y:S01]  /*1af0*/  @!P6 IMAD.IADD R37, R37, 0x1, -R4.reuse ;  /* 0x000000012525e824 */ /* 0x100fe200078e0a04 */
[C---:B------:R-:W-:Y:S01]  /*1b00*/  ISETP.GT.U32.AND P6, PT, R4.reuse, R43, PT ;  /* 0x0000002b0400720c */ /* 0x040fe20003fc4070 */
[----:B------:R-:W-:Y:S01]  /*1b10*/  @!P2 IMAD.IADD R41, R41, 0x1, -R4 ;  /* 0x000000012929a824 */ /* 0x000fe200078e0a04 */
[----:B------:R-:W-:Y:S01]  /*1b20*/  ISETP.GT.U32.AND P2, PT, R4, R47, PT ;  /* 0x0000002f0400720c */ /* 0x000fe20003f44070 */
[----:B------:R-:W-:Y:S02]  /*1b30*/  IMAD.MOV R6, RZ, RZ, -R6 ;  /* 0x000000ffff067224 */ /* 0x000fe400078e0a06 */
[----:B------:R-:W-:-:S04]  /*1b40*/  IMAD.HI.U32 R22, R9, R53, RZ ;  /* 0x0000003509167227 */ /* 0x000fc800078e00ff */
[C---:B------:R-:W-:Y:S02]  /*1b50*/  IMAD R49, R4.reuse, R6, R49 ;  /* 0x0000000604317224 */ /* 0x040fe400078e0231 */
[----:B------:R-:W-:Y:S02]  /*1b60*/  IMAD.MOV R22, RZ, RZ, -R22 ;  /* 0x000000ffff167224 */ /* 0x000fe400078e0a16 */
[----:B------:R-:W-:Y:S01]  /*1b70*/  @!P0 IMAD.IADD R7, R7, 0x1, -R4 ;  /* 0x0000000107078824 */ /* 0x000fe200078e0a04 */
[----:B------:R-:W-:Y:S01]  /*1b80*/  ISETP.GT.U32.AND P0, PT, R4, R49, PT ;  /* 0x000000310400720c */ /* 0x000fe20003f04070 */
[----:B------:R-:W-:-:S04]  /*1b90*/  IMAD.HI.U32 R6, R9, R55, RZ ;  /* 0x0000003709067227 */ /* 0x000fc800078e00ff */
[----:B------:R-:W-:Y:S02]  /*1ba0*/  @!P1 IMAD.IADD R45, R45, 0x1, -R4 ;  /* 0x000000012d2d9824 */ /* 0x000fe400078e0a04 */
[C---:B------:R-:W-:Y:S01]  /*1bb0*/  IMAD R53, R4.reuse, R22, R53 ;  /* 0x0000001604357224 */ /* 0x040fe200078e0235 */
[----:B------:R-:W-:Y:S01]  /*1bc0*/  IABS R22, R2 ;  /* 0x0000000200167213 */ /* 0x000fe20000000000 */
[----:B------:R-:W-:Y:S02]  /*1bd0*/  IMAD.MOV R6, RZ, RZ, -R6 ;  /* 0x000000ffff067224 */ /* 0x000fe400078e0a06 */
[--C-:B------:R-:W-:Y:S01]  /*1be0*/  @!P6 IMAD.IADD R43, R43, 0x1, -R4.reuse ;  /* 0x000000012b2be824 */ /* 0x100fe200078e0a04 */
[C---:B------:R-:W-:Y:S01]  /*1bf0*/  ISETP.GT.U32.AND P6, PT, R4.reuse, R41, PT ;  /* 0x000000290400720c */ /* 0x040fe20003fc4070 */
[----:B------:R-:W-:Y:S01]  /*1c00*/  @!P2 IMAD.IADD R47, R47, 0x1, -R4 ;  /* 0x000000012f2fa824 */ /* 0x000fe200078e0a04 */
[C---:B------:R-:W-:Y:S01]  /*1c10*/  ISETP.GT.U32.AND P2, PT, R4.reuse, R45, PT ;  /* 0x0000002d0400720c */ /* 0x040fe20003f44070 */
[----:B------:R-:W-:Y:S01]  /*1c20*/  IMAD.HI.U32 R5, R9, R57, RZ ;  /* 0x0000003909057227 */ /* 0x000fe200078e00ff */
[----:B------:R-:W-:-:S03]  /*1c30*/  ISETP.GT.U32.AND P1, PT, R4, R43, PT ;  /* 0x0000002b0400720c */ /* 0x000fc60003f24070 */
[C---:B------:R-:W-:Y:S02]  /*1c40*/  IMAD R55, R4.reuse, R6, R55 ;  /* 0x0000000604377224 */ /* 0x040fe400078e0237 */
[----:B------:R-:W-:Y:S02]  /*1c50*/  IMAD.MOV.U32 R6, RZ, RZ, R22 ;  /* 0x000000ffff067224 */ /* 0x000fe400078e0016 */
[----:B------:R-:W-:Y:S02]  /*1c60*/  IMAD.MOV R5, RZ, RZ, -R5 ;  /* 0x000000ffff057224 */ /* 0x000fe400078e0a05 */
[----:B------:R-:W-:Y:S01]  /*1c70*/  @!P3 IMAD.MOV R35, RZ, RZ, -R35 ;  /* 0x000000ffff23b224 */ /* 0x000fe200078e0a23 */
[C---:B------:R-:W-:Y:S01]  /*1c80*/  ISETP.GT.U32.AND P3, PT, R4.reuse, R7, PT ;  /* 0x000000070400720c */ /* 0x040fe20003f64070 */
[----:B------:R-:W-:Y:S01]  /*1c90*/  @!P4 IMAD.MOV R37, RZ, RZ, -R37 ;  /* 0x000000ffff25c224 */ /* 0x000fe200078e0a25 */
[----:B------:R-:W-:Y:S01]  /*1ca0*/  ISETP.GT.U32.AND P4, PT, R4, R47, PT ;  /* 0x0000002f0400720c */ /* 0x000fe20003f84070 */
[----:B------:R-:W-:-:S04]  /*1cb0*/  IMAD.HI.U32 R9, R9, R6, RZ ;  /* 0x0000000609097227 */ /* 0x000fc800078e00ff */
[--C-:B------:R-:W-:Y:S02]  /*1cc0*/  @!P0 IMAD.IADD R49, R49, 0x1, -R4.reuse ;  /* 0x0000000131318824 */ /* 0x100fe400078e0a04 */
[C---:B------:R-:W-:Y:S01]  /*1cd0*/  IMAD R57, R4.reuse, R5, R57 ;  /* 0x0000000504397224 */ /* 0x040fe200078e0239 */
[----:B------:R-:W-:Y:S01]  /*1ce0*/  IABS R5, R48 ;  /* 0x0000003000057213 */ /* 0x000fe20000000000 */
[----:B------:R-:W-:Y:S01]  /*1cf0*/  IMAD.MOV R9, RZ, RZ, -R9 ;  /* 0x000000ffff097224 */ /* 0x000fe200078e0a09 */
[C---:B------:R-:W-:Y:S01]  /*1d00*/  ISETP.GT.U32.AND P0, PT, R4.reuse, R49, PT ;  /* 0x000000310400720c */ /* 0x040fe20003f04070 */
[----:B------:R-:W-:Y:S01]  /*1d10*/  @!P2 IMAD.IADD R45, R45, 0x1, -R4 ;  /* 0x000000012d2da824 */ /* 0x000fe200078e0a04 */
[----:B------:R-:W-:Y:S01]  /*1d20*/  ISETP.GT.U32.AND P2, PT, R4, R57, PT ;  /* 0x000000390400720c */ /* 0x000fe20003f44070 */
[----:B------:R-:W-:-:S04]  /*1d30*/  IMAD.HI.U32 R24, R24, R5, RZ ;  /* 0x0000000518187227 */ /* 0x000fc800078e00ff */
[C---:B------:R-:W-:Y:S01]  /*1d40*/  IMAD R9, R4.reuse, R9, R6 ;  /* 0x0000000904097224 */ /* 0x040fe200078e0206 */
[----:B------:R-:W-:Y:S01]  /*1d50*/  SHF.R.S32.HI R6, RZ, 0x1f, R3 ;  /* 0x0000001fff067819 */ /* 0x000fe20000011403 */
[--C-:B------:R-:W-:Y:S01]  /*1d60*/  @!P6 IMAD.IADD R41, R41, 0x1, -R4.reuse ;  /* 0x000000012929e824 */ /* 0x100fe200078e0a04 */
[C---:B------:R-:W-:Y:S01]  /*1d70*/  ISETP.GT.U32.AND P6, PT, R4.reuse, R51, PT ;  /* 0x000000330400720c */ /* 0x040fe20003fc4070 */
[----:B------:R-:W-:Y:S01]  /*1d80*/  @!P1 IMAD.IADD R43, R43, 0x1, -R4 ;  /* 0x000000012b2b9824 */ /* 0x000fe200078e0a04 */
[----:B------:R-:W-:Y:S01]  /*1d90*/  ISETP.GT.U32.AND P1, PT, R4, R55, PT ;  /* 0x000000370400720c */ /* 0x000fe20003f24070 */
[----:B------:R-:W-:Y:S01]  /*1da0*/  IMAD.MOV R24, RZ, RZ, -R24 ;  /* 0x000000ffff187224 */ /* 0x000fe200078e0a18 */
[----:B------:R-:W-:Y:S01]  /*1db0*/  LEA.HI R3, R6, R3, RZ, 0x7 ;  /* 0x0000000306037211 */ /* 0x000fe200078f38ff */
[--C-:B------:R-:W-:Y:S01]  /*1dc0*/  @!P3 IMAD.IADD R7, R7, 0x1, -R4.reuse ;  /* 0x000000010707b824 */ /* 0x100fe200078e0a04 */
[C---:B------:R-:W-:Y:S01]  /*1dd0*/  ISETP.GT.U32.AND P3, PT, R4.reuse, R53, PT ;  /* 0x000000350400720c */ /* 0x040fe20003f64070 */
[--C-:B------:R-:W-:Y:S01]  /*1de0*/  @!P4 IMAD.IADD R47, R47, 0x1, -R4.reuse ;  /* 0x000000012f2fc824 */ /* 0x100fe200078e0a04 */
[----:B------:R-:W-:Y:S01]  /*1df0*/  ISETP.GT.U32.AND P4, PT, R4, R9, PT ;  /* 0x000000090400720c */ /* 0x000fe20003f84070 */
[----:B------:R-:W-:Y:S01]  /*1e00*/  IMAD R24, R59, R24, R5 ;  /* 0x000000183b187224 */ /* 0x000fe200078e0205 */
[----:B------:R-:W-:Y:S01]  /*1e10*/  SHF.R.S32.HI R3, RZ, 0x7, R3 ;  /* 0x00000007ff037819 */ /* 0x000fe20000011403 */
[--C-:B------:R-:W-:Y:S01]  /*1e20*/  @!P0 IMAD.IADD R49, R49, 0x1, -R4.reuse ;  /* 0x0000000131318824 */ /* 0x100fe200078e0a04 */
[----:B------:R-:W-:Y:S01]  /*1e30*/  ISETP.GE.AND P0, PT, R32, RZ, PT ;  /* 0x000000ff2000720c */ /* 0x000fe20003f06270 */
[--C-:B------:R-:W-:Y:S01]  /*1e40*/  @!P2 IMAD.IADD R57, R57, 0x1, -R4.reuse ;  /* 0x000000013939a824 */ /* 0x100fe200078e0a04 */
[----:B------:R-:W-:Y:S01]  /*1e50*/  ISETP.GT.U32.AND P2, PT, R59, R24, PT ;  /* 0x000000183b00720c */ /* 0x000fe20003f44070 */
[--C-:B------:R-:W-:Y:S01]  /*1e60*/  @!P6 IMAD.IADD R51, R51, 0x1, -R4.reuse ;  /* 0x000000013333e824 */ /* 0x100fe200078e0a04 */
[----:B------:R-:W-:Y:S01]  /*1e70*/  ISETP.GE.AND P6, PT, R34, RZ, PT ;  /* 0x000000ff2200720c */ /* 0x000fe20003fc6270 */
[--C-:B------:R-:W-:Y:S01]  /*1e80*/  @!P1 IMAD.IADD R55, R55, 0x1, -R4.reuse ;  /* 0x0000000137379824 */ /* 0x100fe200078e0a04 */
[----:B------:R-:W-:Y:S01]  /*1e90*/  ISETP.GE.AND P1, PT, R38, RZ, PT ;  /* 0x000000ff2600720c */ /* 0x000fe20003f26270 */
[--C-:B------:R-:W-:Y:S01]  /*1ea0*/  @!P3 IMAD.IADD R53, R53, 0x1, -R4.reuse ;  /* 0x000000013535b824 */ /* 0x100fe200078e0a04 */
[----:B------:R-:W-:Y:S01]  /*1eb0*/  ISETP.GE.AND P3, PT, R36, RZ, PT ;  /* 0x000000ff2400720c */ /* 0x000fe20003f66270 */
[----:B------:R-:W-:Y:S01]  /*1ec0*/  @!P4 IMAD.IADD R9, R9, 0x1, -R4 ;  /* 0x000000010909c824 */ /* 0x000fe200078e0a04 */
[C---:B------:R-:W-:Y:S01]  /*1ed0*/  ISETP.GT.U32.AND P4, PT, R4.reuse, R51, PT ;  /* 0x000000330400720c */ /* 0x040fe20003f84070 */
[----:B------:R-:W-:Y:S01]  /*1ee0*/  IMAD.MOV.U32 R22, RZ, RZ, R7 ;  /* 0x000000ffff167224 */ /* 0x000fe200078e0007 */
[----:B------:R-:W-:Y:S01]  /*1ef0*/  LOP3.LUT R7, RZ, R31, RZ, 0x33, !PT ;  /* 0x0000001fff077212 */ /* 0x000fe200078e33ff */
[----:B------:R-:W-:Y:S01]  /*1f00*/  @!P0 IMAD.MOV R41, RZ, RZ, -R41 ;  /* 0x000000ffff298224 */ /* 0x000fe200078e0a29 */
[----:B------:R-:W-:Y:S01]  /*1f10*/  ISETP.GT.U32.AND P0, PT, R4, R53, PT ;  /* 0x000000350400720c */ /* 0x000fe20003f04070 */
[----:B------:R-:W-:Y:S01]  /*1f20*/  @!P2 IMAD.IADD R24, R24, 0x1, -R59 ;  /* 0x000000011818a824 */ /* 0x000fe200078e0a3b */
[C---:B------:R-:W-:Y:S01]  /*1f30*/  ISETP.GT.U32.AND P2, PT, R4.reuse, R9, PT ;  /* 0x000000090400720c */ /* 0x040fe20003f44070 */
[----:B------:R-:W-:Y:S01]  /*1f40*/  @!P5 IMAD.MOV R39, RZ, RZ, -R39 ;  /* 0x000000ffff27d224 */ /* 0x000fe200078e0a27 */
[C---:B------:R-:W-:Y:S01]  /*1f50*/  ISETP.GT.U32.AND P5, PT, R4.reuse, R57, PT ;  /* 0x000000390400720c */ /* 0x040fe20003fa4070 */
[----:B------:R-:W-:Y:S01]  /*1f60*/  @!P6 IMAD.MOV R22, RZ, RZ, -R22 ;  /* 0x000000ffff16e224 */ /* 0x000fe200078e0a16 */
[----:B------:R-:W-:Y:S01]  /*1f70*/  ISETP.GT.U32.AND P6, PT, R4, R55, PT ;  /* 0x000000370400720c */ /* 0x000fe20003fc4070 */
[----:B------:R-:W-:Y:S01]  /*1f80*/  @!P1 IMAD.MOV R45, RZ, RZ, -R45 ;  /* 0x000000ffff2d9224 */ /* 0x000fe200078e0a2d */
[----:B------:R-:W-:Y:S01]  /*1f90*/  ISETP.GT.U32.AND P1, PT, R59, R24, PT ;  /* 0x000000183b00720c */ /* 0x000fe20003f24070 */
[----:B------:R-:W-:Y:S01]  /*1fa0*/  @!P3 IMAD.MOV R43, RZ, RZ, -R43 ;  /* 0x000000ffff2bb224 */ /* 0x000fe200078e0a2b */
[----:B------:R-:W-:Y:S01]  /*1fb0*/  ISETP.GE.AND P3, PT, R40, RZ, PT ;  /* 0x000000ff2800720c */ /* 0x000fe20003f66270 */
[--C-:B------:R-:W-:Y:S01]  /*1fc0*/  @!P4 IMAD.IADD R51, R51, 0x1, -R4.reuse ;  /* 0x000000013333c824 */ /* 0x100fe200078e0a04 */
[----:B------:R-:W-:Y:S01]  /*1fd0*/  ISETP.GE.AND P4, PT, R26, RZ, PT ;  /* 0x000000ff1a00720c */ /* 0x000fe20003f86270 */
[--C-:B------:R-:W-:Y:S01]  /*1fe0*/  @!P0 IMAD.IADD R53, R53, 0x1, -R4.reuse ;  /* 0x0000000135358824 */ /* 0x100fe200078e0a04 */
[----:B------:R-:W-:Y:S01]  /*1ff0*/  ISETP.GE.AND P0, PT, R28, RZ, PT ;  /* 0x000000ff1c00720c */ /* 0x000fe20003f06270 */
[--C-:B------:R-:W-:Y:S01]  /*2000*/  @!P2 IMAD.IADD R9, R9, 0x1, -R4.reuse ;  /* 0x000000010909a824 */ /* 0x100fe200078e0a04 */
[----:B------:R-:W-:Y:S01]  /*2010*/  ISETP.GE.AND P2, PT, R46, RZ, PT ;  /* 0x000000ff2e00720c */ /* 0x000fe20003f46270 */
[--C-:B------:R-:W-:Y:S01]  /*2020*/  @!P5 IMAD.IADD R57, R57, 0x1, -R4.reuse ;  /* 0x000000013939d824 */ /* 0x100fe200078e0a04 */
[----:B------:R-:W-:Y:S01]  /*2030*/  ISETP.GE.AND P5, PT, R44, RZ, PT ;  /* 0x000000ff2c00720c */ /* 0x000fe20003fa6270 */
[----:B------:R-:W-:Y:S01]  /*2040*/  @!P6 IMAD.IADD R55, R55, 0x1, -R4 ;  /* 0x000000013737e824 */ /* 0x000fe200078e0a04 */
[----:B------:R-:W-:Y:S01]  /*2050*/  ISETP.GE.AND P6, PT, R42, RZ, PT ;  /* 0x000000ff2a00720c */ /* 0x000fe20003fc6270 */
[----:B------:R-:W-:Y:S01]  /*2060*/  @!P1 IMAD.IADD R24, R24, 0x1, -R59 ;  /* 0x0000000118189824 */ /* 0x000fe200078e0a3b */
[----:B------:R-:W-:Y:S01]  /*2070*/  ISETP.GE.AND P1, PT, R2, RZ, PT ;  /* 0x000000ff0200720c */ /* 0x000fe20003f26270 */
[----:B------:R-:W-:Y:S01]  /*2080*/  @!P3 IMAD.MOV R47, RZ, RZ, -R47 ;  /* 0x000000ffff2fb224 */ /* 0x000fe200078e0a2f */
[----:B------:R-:W-:Y:S01]  /*2090*/  LOP3.LUT R4, R138, 0x3f, RZ, 0xc0, !PT ;  /* 0x0000003f8a047812 */ /* 0x000fe200078ec0ff */
[----:B------:R-:W-:Y:S01]  /*20a0*/  @!P4 IMAD.MOV R49, RZ, RZ, -R49 ;  /* 0x000000ffff31c224 */ /* 0x000fe200078e0a31 */
[----:B------:R-:W-:Y:S01]  /*20b0*/  ISETP.NE.AND P3, PT, R31, RZ, PT ;  /* 0x000000ff1f00720c */ /* 0x000fe20003f65270 */
[----:B------:R-:W-:Y:S01]  /*20c0*/  @!P0 IMAD.MOV R51, RZ, RZ, -R51 ;  /* 0x000000ffff338224 */ /* 0x000fe200078e0a33 */
[----:B------:R-:W-:Y:S01]  /*20d0*/  ISETP.GE.AND P4, PT, R48, RZ, PT ;  /* 0x000000ff3000720c */ /* 0x000fe20003f86270 */
[----:B------:R-:W-:Y:S01]  /*20e0*/  @!P2 IMAD.MOV R57, RZ, RZ, -R57 ;  /* 0x000000ffff39a224 */ /* 0x000fe200078e0a39 */
[C---:B------:R-:W-:Y:S01]  /*20f0*/  LOP3.LUT R5, R4.reuse, 0x40, RZ, 0xfc, !PT ;  /* 0x0000004004057812 */ /* 0x040fe200078efcff */
[----:B------:R-:W-:Y:S01]  /*2100*/  IMAD R4, R4, UR4, RZ ;  /* 0x0000000404047c24 */ /* 0x000fe2000f8e02ff */
[----:B------:R-:W-:Y:S01]  /*2110*/  SEL R8, R7, R8, !P3 ;  /* 0x0000000807087207 */ /* 0x000fe20005800000 */
[----:B------:R-:W-:Y:S01]  /*2120*/  @!P6 IMAD.MOV R53, RZ, RZ, -R53 ;  /* 0x000000ffff35e224 */ /* 0x000fe200078e0a35 */
[----:B------:R-:W-:Y:S01]  /*2130*/  ISETP.NE.AND P0, PT, R30, RZ, PT ;  /* 0x000000ff1e00720c */ /* 0x000fe20003f05270 */
[----:B------:R-:W-:Y:S01]  /*2140*/  IMAD R109, R5, UR4, RZ ;  /* 0x00000004056d7c24 */ /* 0x000fe2000f8e02ff */
[----:B------:R-:W-:Y:S01]  /*2150*/  ULDC UR4, c[0x0][0x240] ;  /* 0x0000900000047ab9 */ /* 0x000fe20000000800 */
[C---:B------:R-:W-:Y:S01]  /*2160*/  SEL R13, R7.reuse, R13, !P3 ;  /* 0x0000000d070d7207 */ /* 0x040fe20005800000 */
[----:B------:R-:W-:Y:S01]  /*2170*/  @!P5 IMAD.MOV R55, RZ, RZ, -R55 ;  /* 0x000000ffff37d224 */ /* 0x000fe200078e0a37 */
[C---:B------:R-:W-:Y:S01]  /*2180*/  SEL R11, R7.reuse, R11, !P3 ;  /* 0x0000000b070b7207 */ /* 0x040fe20005800000 */
[----:B------:R-:W-:Y:S01]  /*2190*/  IMAD R8, R8, UR4, RZ ;  /* 0x0000000408087c24 */ /* 0x000fe2000f8e02ff */
[C---:B------:R-:W-:Y:S01]  /*21a0*/  SEL R14, R7.reuse, R14, !P3 ;  /* 0x0000000e070e7207 */ /* 0x040fe20005800000 */
[----:B------:R-:W-:Y:S01]  /*21b0*/  @!P1 IMAD.MOV R9, RZ, RZ, -R9 ;  /* 0x000000ffff099224 */ /* 0x000fe200078e0a09 */
[C---:B------:R-:W-:Y:S01]  /*21c0*/  SEL R10, R7.reuse, R10, !P3 ;  /* 0x0000000a070a7207 */ /* 0x040fe20005800000 */
[----:B------:R-:W-:Y:S01]  /*21d0*/  @!P4 IMAD.MOV R24, RZ, RZ, -R24 ;  /* 0x000000ffff18c224 */ /* 0x000fe200078e0a18 */
[----:B------:R-:W-:Y:S01]  /*21e0*/  SEL R15, R7, R15, !P3 ;  /* 0x0000000f070f7207 */ /* 0x000fe20005800000 */
[----:B------:R-:W-:Y:S01]  /*21f0*/  IMAD R26, R13, UR4, RZ ;  /* 0x000000040d1a7c24 */ /* 0x000fe2000f8e02ff */
[----:B------:R-:W-:Y:S01]  /*2200*/  SEL R12, R7, R12, !P3 ;  /* 0x0000000c070c7207 */ /* 0x000fe20005800000 */
[----:B------:R-:W-:Y:S01]  /*2210*/  IMAD R11, R11, UR4, RZ ;  /* 0x000000040b0b7c24 */ /* 0x000fe2000f8e02ff */
[C---:B------:R-:W-:Y:S01]  /*2220*/  SEL R17, R7.reuse, R17, !P3 ;  /* 0x0000001107117207 */ /* 0x040fe20005800000 */
[----:B------:R-:W-:Y:S01]  /*2230*/  IMAD R34, R14, UR4, RZ ;  /* 0x000000040e227c24 */ /* 0x000fe2000f8e02ff */
[C---:B------:R-:W-:Y:S01]  /*2240*/  SEL R19, R7.reuse, R19, !P3 ;  /* 0x0000001307137207 */ /* 0x040fe20005800000 */
[----:B------:R-:W-:Y:S01]  /*2250*/  IMAD R28, R10, UR4, RZ ;  /* 0x000000040a1c7c24 */ /* 0x000fe2000f8e02ff */
[----:B------:R-:W-:Y:S01]  /*2260*/  SEL R21, R7, R21, !P3 ;  /* 0x0000001507157207 */ /* 0x000fe20005800000 */
[----:B------:R-:W-:Y:S01]  /*2270*/  IMAD R32, R17, UR4, RZ ;  /* 0x0000000411207c24 */ /* 0x000fe2000f8e02ff */
[----:B------:R-:W-:Y:S01]  /*2280*/  SEL R23, R7, R23, !P3 ;  /* 0x0000001707177207 */ /* 0x000fe20005800000 */
        /* <DEDUP_REMOVED lines=16> */
[----:B0-----:R-:W-:Y:S01]  /*2390*/  IMAD R48, R29, UR4, RZ ;  /* 0x000000041d307c24 */ /* 0x001fe2000f8e02ff */
[C---:B------:R-:W-:Y:S01]  /*23a0*/  SEL R37, R7.reuse, R37, !P3 ;  /* 0x0000002507257207 */ /* 0x040fe20005800000 */
[----:B------:R-:W-:Y:S01]  /*23b0*/  IMAD R54, R20, UR4, RZ ;  /* 0x0000000414367c24 */ /* 0x000fe2000f8e02ff */
[----:B------:R-:W-:Y:S01]  /*23c0*/  SEL R39, R7, R39, !P3 ;  /* 0x0000002707277207 */ /* 0x000fe20005800000 */
[----:B------:R-:W-:Y:S01]  /*23d0*/  IMAD R52, R33, UR4, RZ ;  /* 0x0000000421347c24 */ /* 0x000fe2000f8e02ff */
[----:B------:R-:W-:Y:S01]  /*23e0*/  SEL R41, R7, R41, !P3 ;  /* 0x0000002907297207 */ /* 0x000fe20005800000 */
        /* <DEDUP_REMOVED lines=19> */
[----:B------:R-:W-:Y:S01]  /*2520*/  SHF.R.S32.HI R118, RZ, 0x1f, R109 ;  /* 0x0000001fff767819 */ /* 0x000fe2000001146d */
[----:B------:R-:W-:Y:S01]  /*2530*/  IMAD R99, R53, UR4, RZ ;  /* 0x0000000435637c24 */ /* 0x000fe2000f8e02ff */
[----:B------:R-:W-:Y:S01]  /*2540*/  SHF.R.S32.HI R13, RZ, 0x1f, R8 ;  /* 0x0000001fff0d7819 */ /* 0x000fe20000011408 */
[----:B------:R-:W-:Y:S01]  /*2550*/  IMAD R103, R55, UR4, RZ ;  /* 0x0000000437677c24 */ /* 0x000fe2000f8e02ff */
[----:B------:R-:W-:Y:S01]  /*2560*/  IADD3 R5, P4, R8, R109, RZ ;  /* 0x0000006d08057210 */ /* 0x000fe20007f9e0ff */
[----:B------:R-:W-:Y:S01]  /*2570*/  IMAD R107, R57, UR4, RZ ;  /* 0x00000004396b7c24 */ /* 0x000fe2000f8e02ff */
[----:B------:R-:W-:-:S02]  /*2580*/  SEL R7, R7, R9, !P3 ;  /* 0x0000000907077207 */ /* 0x000fc40005800000 */
[----:B------:R-:W-:Y:S01]  /*2590*/  @!P0 LOP3.LUT R24, RZ, R30, RZ, 0x33, !PT ;  /* 0x0000001eff188212 */ /* 0x000fe200078e33ff */
[----:B------:R-:W-:Y:S01]  /*25a0*/  IMAD.X R14, R13, 0x1, R118, P4 ;  /* 0x000000010d0e7824 */ /* 0x000fe200020e0676 */
[----:B------:R-:W-:Y:S01]  /*25b0*/  SHF.R.S32.HI R119, RZ, 0x1f, R4 ;  /* 0x0000001fff777819 */ /* 0x000fe20000011404 */
[----:B------:R-:W-:Y:S01]  /*25c0*/  IMAD R30, R15, UR4, RZ ;  /* 0x000000040f1e7c24 */ /* 0x000fe2000f8e02ff */
[----:B------:R-:W-:Y:S01]  /*25d0*/  IADD3 R6, P6, R8, R4, RZ ;  /* 0x0000000408067210 */ /* 0x000fe20007fde0ff */
[----:B------:R-:W-:Y:S01]  /*25e0*/  IMAD R64, R7, UR4, RZ ;  /* 0x0000000407407c24 */ /* 0x000fe2000f8e02ff */
[----:B------:R-:W-:Y:S01]  /*25f0*/  SHF.R.S32.HI R15, RZ, 0x1f, R11 ;  /* 0x0000001fff0f7819 */ /* 0x000fe2000001140b */
[----:B------:R0:W-:Y:S01]  /*2600*/  STL [R1+0x68], R14 ;  /* 0x0000680e01007387 */ /* 0x0001e20000100800 */
[----:B------:R-:W-:Y:S01]  /*2610*/  IADD3 R7, P5, R11, R109, RZ ;  /* 0x0000006d0b077210 */ /* 0x000fe20007fbe0ff */
[----:B------:R-:W-:Y:S01]  /*2620*/  IMAD R113, R24, UR5, RZ ;  /* 0x0000000518717c24 */ /* 0x000fe2000f8e02ff */
[----:B------:R-:W-:Y:S01]  /*2630*/  IADD3 R8, P3, R4, R11, RZ ;  /* 0x0000000b04087210 */ /* 0x000fe20007f7e0ff */
[----:B------:R-:W-:Y:S01]  /*2640*/  ULDC UR4, c[0x0][0x238] ;  /* 0x00008e0000047ab9 */ /* 0x000fe20000000800 */
[----:B------:R-:W-:Y:S01]  /*2650*/  SHF.R.S32.HI R17, RZ, 0x1f, R26 ;  /* 0x0000001fff117819 */ /* 0x000fe2000001141a */
[----:B------:R-:W-:Y:S01]  /*2660*/  IMAD.X R16, R15, 0x1, R118, P5 ;  /* 0x000000010f107824 */ /* 0x000fe200028e0676 */
[-C--:B------:R-:W-:Y:S01]  /*2670*/  IADD3 R9, P2, R26, R109.reuse, RZ ;  /* 0x0000006d1a097210 */ /* 0x080fe20007f5e0ff */
[----:B------:R-:W-:Y:S01]  /*2680*/  IMAD R120, R120, UR4, RZ ;  /* 0x0000000478787c24 */ /* 0x000fe2000f8e02ff */
[----:B------:R-:W-:Y:S01]  /*2690*/  IADD3 R10, P1, R4, R26, RZ ;  /* 0x0000001a040a7210 */ /* 0x000fe20007f3e0ff */
[----:B0-----:R-:W-:Y:S01]  /*26a0*/  IMAD.X R14, R13, 0x1, R119, P6 ;  /* 0x000000010d0e7824 */ /* 0x001fe200030e0677 */
[----:B------:R-:W-:Y:S01]  /*26b0*/  SHF.R.S32.HI R19, RZ, 0x1f, R28 ;  /* 0x0000001fff137819 */ /* 0x000fe2000001141c */
[----:B------:R-:W-:Y:S01]  /*26c0*/  IMAD.X R18, R17, 0x1, R118, P2 ;  /* 0x0000000111127824 */ /* 0x000fe200010e0676 */
[-C--:B------:R-:W-:Y:S01]  /*26d0*/  IADD3 R11, P0, R28, R109.reuse, RZ ;  /* 0x0000006d1c0b7210 */ /* 0x080fe20007f1e0ff */
[----:B------:R-:W-:Y:S01]  /*26e0*/  IMAD R121, R121, UR4, RZ ;  /* 0x0000000479797c24 */ /* 0x000fe2000f8e02ff */
[----:B------:R0:W-:Y:S01]  /*26f0*/  STL [R1+0x64], R14 ;  /* 0x0000640e01007387 */ /* 0x0001e20000100800 */
[----:B------:R-:W-:Y:S01]  /*2700*/  IADD3 R12, P4, R4, R28, RZ ;  /* 0x0000001c040c7210 */ /* 0x000fe20007f9e0ff */
[----:B------:R-:W-:Y:S01]  /*2710*/  IMAD R122, R122, UR4, RZ ;  /* 0x000000047a7a7c24 */ /* 0x000fe2000f8e02ff */
[----:B------:R-:W-:Y:S01]  /*2720*/  SHF.R.S32.HI R21, RZ, 0x1f, R30 ;  /* 0x0000001fff157819 */ /* 0x000fe2000001141e */
[----:B------:R1:W-:Y:S01]  /*2730*/  STL [R1+0x60], R16 ;  /* 0x0000601001007387 */ /* 0x0003e20000100800 */
[--C-:B------:R-:W-:Y:S01]  /*2740*/  IMAD.X R20, R19, 0x1, R118.reuse, P0 ;  /* 0x0000000113147824 */ /* 0x100fe200000e0676 */
[-C--:B------:R-:W-:Y:S01]  /*2750*/  IADD3 R13, P6, R30, R109.reuse, RZ ;  /* 0x0000006d1e0d7210 */ /* 0x080fe20007fde0ff */
[----:B------:R-:W-:Y:S01]  /*2760*/  IMAD R123, R123, UR4, RZ ;  /* 0x000000047b7b7c24 */ /* 0x000fe2000f8e02ff */
[----:B------:R-:W-:Y:S01]  /*2770*/  SHF.R.S32.HI R23, RZ, 0x1f, R31 ;  /* 0x0000001fff177819 */ /* 0x000fe2000001141f */
[----:B------:R-:W-:Y:S01]  /*2780*/  IMAD R124, R124, UR4, RZ ;  /* 0x000000047c7c7c24 */ /* 0x000fe2000f8e02ff */
[----:B0-----:R-:W-:Y:S01]  /*2790*/  IADD3 R14, P5, R4, R30, RZ ;  /* 0x0000001e040e7210 */ /* 0x001fe20007fbe0ff */
[----:B------:R-:W-:Y:S01]  /*27a0*/  IMAD.X R22, R21, 0x1, R118, P6 ;  /* 0x0000000115167824 */ /* 0x000fe200030e0676 */
[----:B------:R-:W-:Y:S01]  /*27b0*/  SHF.R.S32.HI R25, RZ, 0x1f, R32 ;  /* 0x0000001fff197819 */ /* 0x000fe20000011420 */
[----:B------:R-:W-:Y:S01]  /*27c0*/  IMAD R125, R125, UR4, RZ ;  /* 0x000000047d7d7c24 */ /* 0x000fe2000f8e02ff */
[----:B------:R-:W-:Y:S01]  /*27d0*/  SHF.R.S32.HI R27, RZ, 0x1f, R34 ;  /* 0x0000001fff1b7819 */ /* 0x000fe20000011422 */
[----:B-1----:R-:W-:Y:S01]  /*27e0*/  IMAD.X R16, R119, 0x1, R15, P3 ;  /* 0x0000000177107824 */ /* 0x002fe200018e060f */
[----:B------:R-:W-:Y:S01]  /*27f0*/  IADD3 R15, P3, R31, R109, RZ ;  /* 0x0000006d1f0f7210 */ /* 0x000fe20007f7e0ff */
[----:B------:R-:W-:Y:S01]  /*2800*/  IMAD R126, R126, UR4, RZ ;  /* 0x000000047e7e7c24 */ /* 0x000fe2000f8e02ff */
[----:B------:R-:W-:Y:S01]  /*2810*/  SHF.R.S32.HI R29, RZ, 0x1f, R36 ;  /* 0x0000001fff1d7819 */ /* 0x000fe20000011424 */
[----:B------:R-:W-:Y:S01]  /*2820*/  IMAD R127, R127, UR4, RZ ;  /* 0x000000047f7f7c24 */ /* 0x000fe2000f8e02ff */
[----:B------:R0:W-:Y:S01]  /*2830*/  STL [R1+0x5c], R16 ;  /* 0x00005c1001007387 */ /* 0x0001e20000100800 */
[----:B------:R-:W-:Y:S01]  /*2840*/  IMAD.X R24, R23, 0x1, R118, P3 ;  /* 0x0000000117187824 */ /* 0x000fe200018e0676 */
[----:B------:R-:W-:Y:S01]  /*2850*/  SHF.R.S32.HI R33, RZ, 0x1f, R40 ;  /* 0x0000001fff217819 */ /* 0x000fe20000011428 */
[----:B------:R-:W-:Y:S01]  /*2860*/  IMAD R128, R128, UR4, RZ ;  /* 0x0000000480807c24 */ /* 0x000fe2000f8e02ff */
[----:B------:R1:W-:Y:S01]  /*2870*/  STL [R1+0x58], R18 ;  /* 0x0000581201007387 */ /* 0x0003e20000100800 */
[----:B------:R-:W-:-:S02]  /*2880*/  SHF.R.S32.HI R35, RZ, 0x1f, R42 ;  /* 0x0000001fff237819 */ /* 0x000fc4000001142a */
[----:B------:R-:W-:Y:S02]  /*2890*/  SHF.R.S32.HI R37, RZ, 0x1f, R44 ;  /* 0x0000001fff257819 */ /* 0x000fe4000001142c */
[----:B------:R-:W-:Y:S02]  /*28a0*/  SHF.R.S32.HI R252, RZ, 0x1f, R46 ;  /* 0x0000001ffffc7819 */ /* 0x000fe4000001142e */
[----:B0-----:R-:W-:Y:S02]  /*28b0*/  IADD3 R16, P2, R4, R31, RZ ;  /* 0x0000001f04107210 */ /* 0x001fe40007f5e0ff */
[----:B------:R-:W-:Y:S01]  /*28c0*/  SHF.R.S32.HI R31, RZ, 0x1f, R38 ;  /* 0x0000001fff1f7819 */ /* 0x000fe20000011426 */
[----:B-1----:R-:W-:Y:S01]  /*28d0*/  IMAD.X R18, R119, 0x1, R17, P1 ;  /* 0x0000000177127824 */ /* 0x002fe200008e0611 */
[----:B------:R-:W-:Y:S02]  /*28e0*/  IADD3 R17, P1, R32, R109, RZ ;  /* 0x0000006d20117210 */ /* 0x000fe40007f3e0ff */
[----:B------:R-:W-:-:S02]  /*28f0*/  SHF.R.S32.HI R250, RZ, 0x1f, R48 ;  /* 0x0000001ffffa7819 */ /* 0x000fc40000011430 */
[----:B------:R0:W-:Y:S01]  /*2900*/  STL [R1+0x54], R18 ;  /* 0x0000541201007387 */ /* 0x0001e20000100800 */
[----:B------:R-:W-:Y:S01]  /*2910*/  IMAD.X R26, R25, 0x1, R118, P1 ;  /* 0x00000001191a7824 */ /* 0x000fe200008e0676 */
[----:B------:R-:W-:Y:S02]  /*2920*/  SHF.R.S32.HI R248, RZ, 0x1f, R50 ;  /* 0x0000001ffff87819 */ /* 0x000fe40000011432 */
[----:B------:R1:W-:Y:S01]  /*2930*/  STL [R1+0x50], R20 ;  /* 0x0000501401007387 */ /* 0x0003e20000100800 */
[----:B------:R-:W-:Y:S02]  /*2940*/  SHF.R.S32.HI R246, RZ, 0x1f, R52 ;  /* 0x0000001ffff67819 */ /* 0x000fe40000011434 */
[----:B------:R-:W-:Y:S02]  /*2950*/  SHF.R.S32.HI R195, RZ, 0x1f, R54 ;  /* 0x0000001fffc37819 */ /* 0x000fe40000011436 */
[----:B------:R-:W-:Y:S02]  /*2960*/  SHF.R.S32.HI R159, RZ, 0x1f, R56 ;  /* 0x0000001fff9f7819 */ /* 0x000fe40000011438 */
[----:B0-----:R-:W-:-:S02]  /*2970*/  IADD3 R18, P0, R4, R32, RZ ;  /* 0x0000002004127210 */ /* 0x001fc40007f1e0ff */
[----:B------:R-:W-:Y:S01]  /*2980*/  SHF.R.S32.HI R84, RZ, 0x1f, R60 ;  /* 0x0000001fff547819 */ /* 0x000fe2000001143c */
[----:B-1----:R-:W-:Y:S01]  /*2990*/  IMAD.X R20, R119, 0x1, R19, P4 ;  /* 0x0000000177147824 */ /* 0x002fe200020e0613 */
[----:B------:R-:W-:Y:S02]  /*29a0*/  IADD3 R19, P4, R34, R109, RZ ;  /* 0x0000006d22137210 */ /* 0x000fe40007f9e0ff */
[----:B------:R-:W-:Y:S02]  /*29b0*/  SHF.R.S32.HI R88, RZ, 0x1f, R61 ;  /* 0x0000001fff587819 */ /* 0x000fe4000001143d */
[----:B------:R0:W-:Y:S01]  /*29c0*/  STL [R1+0x4c], R20 ;  /* 0x00004c1401007387 */ /* 0x0001e20000100800 */
[----:B------:R-:W-:Y:S01]  /*29d0*/  IMAD.X R28, R27, 0x1, R118, P4 ;  /* 0x000000011b1c7824 */ /* 0x000fe200020e0676 */
[----:B------:R-:W-:Y:S02]  /*29e0*/  SHF.R.S32.HI R92, RZ, 0x1f, R62 ;  /* 0x0000001fff5c7819 */ /* 0x000fe4000001143e */
        /* <DEDUP_REMOVED lines=14> */
[----:B0-----:R-:W-:Y:S01]  /*2ad0*/  IADD3 R22, P3, R4, R36, RZ ;  /* 0x0000002404167210 */ /* 0x001fe20007f7e0ff */
[----:B-1----:R-:W-:Y:S01]  /*2ae0*/  IMAD.X R24, R119, 0x1, R23, P2 ;  /* 0x0000000177187824 */ /* 0x002fe200010e0617 */
[----:B------:R-:W-:-:S04]  /*2af0*/  IADD3 R23, P2, R38, R109, RZ ;  /* 0x0000006d26177210 */ /* 0x000fc80007f5e0ff */
[----:B------:R0:W-:Y:S01]  /*2b00*/  STL [R1+0x3c], R24 ;  /* 0x00003c1801007387 */ /* 0x0001e20000100800 */
[----:B------:R-:W-:-:S03]  /*2b10*/  IMAD.X R32, R31, 0x1, R118, P2 ;  /* 0x000000011f207824 */ /* 0x000fc600010e0676 */
[----:B------:R1:W-:Y:S01]  /*2b20*/  STL [R1+0x38], R26 ;  /* 0x0000381a01007387 */ /* 0x0003e20000100800 */
        /* <DEDUP_REMOVED lines=26> */
[----:B------:R-:W-:-:S03]  /*2cd0*/  IADD3 R33, P4, R48, R109, RZ ;  /* 0x0000006d30217210 */ /* 0x000fc60007f9e0ff */
[C---:B------:R-:W-:Y:S01]  /*2ce0*/  IMAD.X R252, R119.reuse, 0x1, R252, P0 ;  /* 0x0000000177fc7824 */ /* 0x040fe200000e06fc */
[----:B------:R0:W-:Y:S01]  /*2cf0*/  STL [R1+0x14], R34 ;  /* 0x0000142201007387 */ /* 0x0001e20000100800 */
[----:B------:R-:W-:Y:S01]  /*2d00*/  IMAD.X R251, R250, 0x1, R118, P4 ;  /* 0x00000001fafb7824 */ /* 0x000fe200020e0676 */
[C---:B------:R-:W-:Y:S02]  /*2d10*/  IADD3 R40, P4, R4.reuse, R54, RZ ;  /* 0x0000003604287210 */ /* 0x040fe40007f9e0ff */
[----:B------:R1:W-:Y:S01]  /*2d20*/  STL [R1+0x10], R36 ;  /* 0x0000102401007387 */ /* 0x0003e20000100800 */
[----:B0-----:R-:W-:Y:S01]  /*2d30*/  IADD3 R34, P6, R4, R48, RZ ;  /* 0x0000003004227210 */ /* 0x001fe20007fde0ff */
[----:B-1----:R-:W-:Y:S01]  /*2d40*/  IMAD.X R36, R119, 0x1, R35, P5 ;  /* 0x0000000177247824 */ /* 0x002fe200028e0623 */
[----:B------:R-:W-:-:S03]  /*2d50*/  IADD3 R35, P5, R50, R109, RZ ;  /* 0x0000006d32237210 */ /* 0x000fc60007fbe0ff */
[----:B------:R-:W-:Y:S01]  /*2d60*/  IMAD.X R250, R119, 0x1, R250, P6 ;  /* 0x0000000177fa7824 */ /* 0x000fe200030e06fa */
[-C--:B------:R-:W-:Y:S01]  /*2d70*/  IADD3 R41, P6, R56, R109.reuse, RZ ;  /* 0x0000006d38297210 */ /* 0x080fe20007fde0ff */
[----:B------:R0:W-:Y:S01]  /*2d80*/  STL [R1+0xc], R36 ;  /* 0x00000c2401007387 */ /* 0x0001e20000100800 */
[--C-:B------:R-:W-:Y:S01]  /*2d90*/  IMAD.X R249, R248, 0x1, R118.reuse, P5 ;  /* 0x00000001f8f97824 */ /* 0x100fe200028e0676 */
[----:B------:R-:W-:Y:S02]  /*2da0*/  IADD3 R42, P5, R4, R56, RZ ;  /* 0x00000038042a7210 */ /* 0x000fe40007fbe0ff */
[----:B------:R-:W-:Y:S01]  /*2db0*/  IMAD.X R191, R159, 0x1, R118, P6 ;  /* 0x000000019fbf7824 */ /* 0x000fe200030e0676 */
[----:B------:R1:W-:Y:S01]  /*2dc0*/  STL [R1+0x8], R38 ;  /* 0x0000082601007387 */ /* 0x0003e20000100800 */
[----:B------:R-:W-:Y:S01]  /*2dd0*/  SHF.R.S32.HI R56, RZ, 0x1f, R59 ;  /* 0x0000001fff387819 */ /* 0x000fe2000001143b */
[----:B------:R-:W-:Y:S01]  /*2de0*/  IMAD.X R159, R119, 0x1, R159, P5 ;  /* 0x00000001779f7824 */ /* 0x000fe200028e069f */
[----:B------:R-:W-:-:S02]  /*2df0*/  IADD3 R49, P5, R61, R109, RZ ;  /* 0x0000006d3d317210 */ /* 0x000fc40007fbe0ff */
[C---:B0-----:R-:W-:Y:S02]  /*2e00*/  IADD3 R36, P3, R4.reuse, R50, RZ ;  /* 0x0000003204247210 */ /* 0x041fe40007f7e0ff */
[----:B------:R-:W-:Y:S01]  /*2e10*/  IADD3 R48, P6, R4, R60, RZ ;  /* 0x0000003c04307210 */ /* 0x000fe20007fde0ff */
[----:B------:R-:W-:Y:S02]  /*2e20*/  IMAD.X R86, R88, 0x1, R118, P5 ;  /* 0x0000000158567824 */ /* 0x000fe400028e0676 */
[C---:B-1----:R-:W-:Y:S01]  /*2e30*/  IMAD.X R38, R119.reuse, 0x1, R37, P2 ;  /* 0x0000000177267824 */ /* 0x042fe200010e0625 */
[-C--:B------:R-:W-:Y:S01]  /*2e40*/  IADD3 R37, P2, R52, R109.reuse, RZ ;  /* 0x0000006d34257210 */ /* 0x080fe20007f5e0ff */
[----:B------:R-:W-:Y:S01]  /*2e50*/  IMAD.X R248, R119, 0x1, R248, P3 ;  /* 0x0000000177f87824 */ /* 0x000fe200018e06f8 */
[----:B------:R-:W-:Y:S02]  /*2e60*/  IADD3 R43, P3, R58, R109, RZ ;  /* 0x0000006d3a2b7210 */ /* 0x000fe40007f7e0ff */
[----:B------:R0:W-:Y:S01]  /*2e70*/  STL [R1+0x4], R38 ;  /* 0x0000042601007387 */ /* 0x0001e20000100800 */
[----:B------:R-:W-:Y:S01]  /*2e80*/  IMAD.X R247, R246, 0x1, R118, P2 ;  /* 0x00000001f6f77824 */ /* 0x000fe200010e0676 */
[----:B------:R-:W-:-:S02]  /*2e90*/  IADD3 R44, P2, R4, R58, RZ ;  /* 0x0000003a042c7210 */ /* 0x000fc40007f5e0ff */
[----:B------:R1:W-:Y:S01]  /*2ea0*/  STL [R1], R39 ;  /* 0x0000002701007387 */ /* 0x0003e20000100800 */
[----:B0-----:R-:W-:Y:S02]  /*2eb0*/  IADD3 R38, P1, R4, R52, RZ ;  /* 0x0000003404267210 */ /* 0x001fe40007f3e0ff */
[----:B------:R-:W-:Y:S02]  /*2ec0*/  SHF.R.S32.HI R52, RZ, 0x1f, R58 ;  /* 0x0000001fff347819 */ /* 0x000fe4000001143a */
[-C--:B-1----:R-:W-:Y:S01]  /*2ed0*/  IADD3 R39, P0, R54, R109.reuse, RZ ;  /* 0x0000006d36277210 */ /* 0x082fe20007f1e0ff */
[----:B------:R-:W-:Y:S01]  /*2ee0*/  IMAD.X R246, R119, 0x1, R246, P1 ;  /* 0x0000000177f67824 */ /* 0x000fe200008e06f6 */
[----:B------:R-:W-:Y:S01]  /*2ef0*/  IADD3 R45, P1, R59, R109, RZ ;  /* 0x0000006d3b2d7210 */ /* 0x000fe20007f3e0ff */
[--C-:B------:R-:W-:Y:S01]  /*2f00*/  IMAD.X R50, R52, 0x1, R118.reuse, P3 ;  /* 0x0000000134327824 */ /* 0x100fe200018e0676 */
[C---:B------:R-:W-:Y:S01]  /*2f10*/  IADD3 R51, P3, R4.reuse, R61, RZ ;  /* 0x0000003d04337210 */ /* 0x040fe20007f7e0ff */
[----:B------:R-:W-:Y:S01]  /*2f20*/  IMAD.X R196, R195, 0x1, R118, P0 ;  /* 0x00000001c3c47824 */ /* 0x000fe200000e0676 */
[----:B------:R-:W-:Y:S01]  /*2f30*/  IADD3 R46, P0, R4, R59, RZ ;  /* 0x0000003b042e7210 */ /* 0x000fe20007f1e0ff */
[C---:B------:R-:W-:Y:S01]  /*2f40*/  IMAD.X R195, R119.reuse, 0x1, R195, P4 ;  /* 0x0000000177c37824 */ /* 0x040fe200020e06c3 */
[-C--:B------:R-:W-:Y:S01]  /*2f50*/  IADD3 R47, P4, R60, R109.reuse, RZ ;  /* 0x0000006d3c2f7210 */ /* 0x080fe20007f9e0ff */
[C---:B------:R-:W-:Y:S01]  /*2f60*/  IMAD.X R52, R119.reuse, 0x1, R52, P2 ;  /* 0x0000000177347824 */ /* 0x040fe200010e0634 */
[-C--:B------:R-:W-:Y:S01]  /*2f70*/  IADD3 R53, P2, R62, R109.reuse, RZ ;  /* 0x0000006d3e357210 */ /* 0x080fe20007f5e0ff */
[----:B------:R-:W-:Y:S01]  /*2f80*/  IMAD.X R54, R56, 0x1, R118, P1 ;  /* 0x0000000138367824 */ /* 0x000fe200008e0676 */
[----:B------:R-:W-:Y:S01]  /*2f90*/  IADD3 R55, P1, R4, R62, RZ ;  /* 0x0000003e04377210 */ /* 0x000fe20007f3e0ff */
[----:B------:R-:W-:Y:S01]  /*2fa0*/  IMAD.X R56, R119, 0x1, R56, P0 ;  /* 0x0000000177387824 */ /* 0x000fe200000e0638 */
[----:B------:R-:W-:Y:S01]  /*2fb0*/  IADD3 R57, P0, R63, R109, RZ ;  /* 0x0000006d3f397210 */ /* 0x000fe20007f1e0ff */
[----:B------:R-:W-:Y:S01]  /*2fc0*/  IMAD.X R58, R84, 0x1, R118, P4 ;  /* 0x00000001543a7824 */ /* 0x000fe200020e0676 */
[----:B------:R-:W-:Y:S01]  /*2fd0*/  IADD3 R59, P4, R4, R63, RZ ;  /* 0x0000003f043b7210 */ /* 0x000fe20007f9e0ff */
[----:B------:R-:W-:-:S02]  /*2fe0*/  IMAD.SHL.U32 R60, R138, 0x40, RZ ;  /* 0x000000408a3c7824 */ /* 0x000fc400078e00ff */
[----:B------:R-:W-:Y:S01]  /*2ff0*/  IMAD.X R84, R119, 0x1, R84, P6 ;  /* 0x0000000177547824 */ /* 0x000fe200030e0654 */
[-C--:B------:R-:W-:Y:S01]  /*3000*/  IADD3 R85, P6, R87, R109.reuse, RZ ;  /* 0x0000006d57557210 */ /* 0x080fe20007fde0ff */
[----:B------:R-:W-:Y:S01]  /*3010*/  IMAD.X R88, R119, 0x1, R88, P3 ;  /* 0x0000000177587824 */ /* 0x000fe200018e0658 */
[----:B------:R-:W-:Y:S01]  /*3020*/  IADD3 R89, P3, R91, R109, RZ ;  /* 0x0000006d5b597210 */ /* 0x000fe20007f7e0ff */
[----:B------:R-:W-:Y:S01]  /*3030*/  IMAD.X R90, R92, 0x1, R118, P2 ;  /* 0x000000015c5a7824 */ /* 0x000fe200010e0676 */
[C---:B------:R-:W-:Y:S01]  /*3040*/  IADD3 R87, P5, R4.reuse, R87, RZ ;  /* 0x0000005704577210 */ /* 0x040fe20007fbe0ff */
[----:B------:R-:W-:Y:S01]  /*3050*/  IMAD.X R92, R119, 0x1, R92, P1 ;  /* 0x00000001775c7824 */ /* 0x000fe200008e065c */
[----:B------:R-:W-:Y:S01]  /*3060*/  IADD3 R91, P2, R4, R91, RZ ;  /* 0x0000005b045b7210 */ /* 0x000fe20007f5e0ff */
[----:B------:R-:W-:Y:S01]  /*3070*/  IMAD.X R94, R96, 0x1, R118, P0 ;  /* 0x00000001605e7824 */ /* 0x000fe200000e0676 */
[----:B------:R-:W-:Y:S01]  /*3080*/  IADD3 R93, P1, R95, R109, RZ ;  /* 0x0000006d5f5d7210 */ /* 0x000fe20007f3e0ff */
[----:B------:R-:W-:Y:S01]  /*3090*/  IMAD.X R96, R119, 0x1, R96, P4 ;  /* 0x0000000177607824 */ /* 0x000fe200020e0660 */
[----:B------:R-:W-:Y:S01]  /*30a0*/  IADD3 R95, P0, R4, R95, RZ ;  /* 0x0000005f045f7210 */ /* 0x000fe20007f1e0ff */
[----:B------:R-:W-:Y:S01]  /*30b0*/  IMAD.SHL.U32 R61, R138, 0x2, RZ ;  /* 0x000000028a3d7824 */ /* 0x000fe200078e00ff */
[----:B------:R-:W-:Y:S01]  /*30c0*/  IADD3 R97, P4, R99, R109, RZ ;  /* 0x0000006d63617210 */ /* 0x000fe20007f9e0ff */
[--C-:B------:R-:W-:Y:S01]  /*30d0*/  IMAD.X R98, R100, 0x1, R118.reuse, P6 ;  /* 0x0000000164627824 */ /* 0x100fe200030e0676 */
[----:B------:R-:W-:Y:S01]  /*30e0*/  LOP3.LUT R60, R60, 0x40, RZ, 0xc0, !PT ;  /* 0x000000403c3c7812 */ /* 0x000fe200078ec0ff */
[----:B------:R-:W-:Y:S01]  /*30f0*/  IMAD.X R102, R104, 0x1, R118, P3 ;  /* 0x0000000168667824 */ /* 0x000fe200018e0676 */
[----:B------:R-:W-:Y:S01]  /*3100*/  IADD3 R99, P6, R4, R99, RZ ;  /* 0x0000006304637210 */ /* 0x000fe20007fde0ff */
[C---:B------:R-:W-:Y:S01]  /*3110*/  IMAD.X R100, R119.reuse, 0x1, R100, P5 ;  /* 0x0000000177647824 */ /* 0x040fe200028e0664 */
[----:B------:R0:W-:Y:S01]  /*3120*/  STL [R1+0x70], R61 ;  /* 0x0000703d01007387 */ /* 0x0001e20000100800 */
[----:B------:R-:W-:Y:S01]  /*3130*/  IMAD.X R104, R119, 0x1, R104, P2 ;  /* 0x0000000177687824 */ /* 0x000fe200010e0668 */
[-C--:B------:R-:W-:Y:S01]  /*3140*/  IADD3 R101, P5, R103, R109.reuse, RZ ;  /* 0x0000006d67657210 */ /* 0x080fe20007fbe0ff */
[----:B------:R-:W-:Y:S01]  /*3150*/  IMAD.X R106, R108, 0x1, R118, P1 ;  /* 0x000000016c6a7824 */ /* 0x000fe200008e0676 */
[----:B------:R-:W-:Y:S01]  /*3160*/  IADD3 R105, P2, R107, R109, RZ ;  /* 0x0000006d6b697210 */ /* 0x000fe20007f5e0ff */
[----:B------:R-:W-:Y:S01]  /*3170*/  IMAD.X R108, R119, 0x1, R108, P0 ;  /* 0x00000001776c7824 */ /* 0x000fe200000e066c */
[----:B------:R1:W-:Y:S01]  /*3180*/  STL [R1+0x74], R60 ;  /* 0x0000743c01007387 */ /* 0x0003e20000100800 */
[----:B------:R-:W-:Y:S01]  /*3190*/  IMAD.X R110, R112, 0x1, R118, P4 ;  /* 0x00000001706e7824 */ /* 0x000fe200020e0676 */
[----:B------:R-:W-:Y:S01]  /*31a0*/  IADD3 R103, P3, R4, R103, RZ ;  /* 0x0000006704677210 */ /* 0x000fe20007f7e0ff */
[----:B------:R-:W-:Y:S01]  /*31b0*/  IMAD R62, R0, UR4, RZ ;  /* 0x00000004003e7c24 */ /* 0x000fe2000f8e02ff */
[----:B------:R-:W-:Y:S01]  /*31c0*/  IADD3 R107, P1, R4, R107, RZ ;  /* 0x0000006b046b7210 */ /* 0x000fe20007f3e0ff */
[----:B0-----:R-:W-:Y:S01]  /*31d0*/  IMAD R61, R137, UR4, RZ ;  /* 0x00000004893d7c24 */ /* 0x001fe2000f8e02ff */
[----:B------:R-:W-:Y:S01]  /*31e0*/  IADD3 R109, P0, R64, R109, RZ ;  /* 0x0000006d406d7210 */ /* 0x000fe20007f1e0ff */
[----:B------:R-:W-:Y:S01]  /*31f0*/  IMAD R62, R135, UR4, RZ ;  /* 0x00000004873e7c24 */ /* 0x000fe2000f8e02ff */
[----:B------:R-:W-:Y:S01]  /*3200*/  IADD3 R111, P4, R4, R64, RZ ;  /* 0x00000040046f7210 */ /* 0x000fe20007f9e0ff */
[----:B------:R-:W-:Y:S01]  /*3210*/  IMAD R61, R134, UR4, RZ ;  /* 0x00000004863d7c24 */ /* 0x000fe2000f8e02ff */
[----:B------:R-:W-:Y:S01]  /*3220*/  SHF.R.S32.HI R64, RZ, 0x1f, R64 ;  /* 0x0000001fff407819 */ /* 0x000fe20000011440 */
[----:B-1----:R-:W-:-:S02]  /*3230*/  IMAD R60, R136, UR4, RZ ;  /* 0x00000004883c7c24 */ /* 0x002fc4000f8e02ff */
[----:B------:R-:W-:Y:S02]  /*3240*/  IMAD R60, R133, UR4, RZ ;  /* 0x00000004853c7c24 */ /* 0x000fe4000f8e02ff */
[----:B------:R-:W-:Y:S02]  /*3250*/  IMAD R62, R132, UR4, RZ ;  /* 0x00000004843e7c24 */ /* 0x000fe4000f8e02ff */
[----:B------:R-:W-:Y:S02]  /*3260*/  IMAD R61, R131, UR4, RZ ;  /* 0x00000004833d7c24 */ /* 0x000fe4000f8e02ff */
[----:B------:R-:W-:Y:S02]  /*3270*/  IMAD R60, R130, UR4, RZ ;  /* 0x00000004823c7c24 */ /* 0x000fe4000f8e02ff */
[----:B------:R-:W-:Y:S01]  /*3280*/  IMAD.X R112, R119, 0x1, R112, P6 ;  /* 0x0000000177707824 */ /* 0x000fe200030e0670 */
[----:B------:R-:W-:Y:S01]  /*3290*/  IADD3 R4, P6, R113, UR10, RZ ;  /* 0x0000000a71047c10 */ /* 0x000fe2000ffde0ff */
[----:B------:R-:W-:-:S02]  /*32a0*/  IMAD R62, R129, UR4, RZ ;  /* 0x00000004813e7c24 */ /* 0x000fc4000f8e02ff */
[----:B------:R-:W-:Y:S01]  /*32b0*/  IMAD R61, R79, UR4, RZ ;  /* 0x000000044f3d7c24 */ /* 0x000fe2000f8e02ff */
[----:B------:R-:W-:Y:S01]  /*32c0*/  LEA.HI.X.SX32 R113, R113, UR11, 0x1, P6 ;  /* 0x0000000b71717c11 */ /* 0x000fe2000b0f0eff */
[----:B------:R-:W-:Y:S01]  /*32d0*/  IMAD R60, R78, UR4, RZ ;  /* 0x000000044e3c7c24 */ /* 0x000fe2000f8e02ff */
[----:B------:R-:W-:Y:S01]  /*32e0*/  ULDC.64 UR10, c[0x0][0x218] ;  /* 0x00008600000a7ab9 */ /* 0x000fe20000000a00 */
[--C-:B------:R-:W-:Y:S02]  /*32f0*/  IMAD.X R114, R115, 0x1, R118.reuse, P5 ;  /* 0x0000000173727824 */ /* 0x100fe400028e0676 */
[----:B------:R-:W-:Y:S02]  /*3300*/  IMAD.X R116, R117, 0x1, R118, P2 ;  /* 0x0000000175747824 */ /* 0x000fe400010e0676 */
[----:B------:R-:W-:Y:S02]  /*3310*/  IMAD R62, R77, UR4, RZ ;  /* 0x000000044d3e7c24 */ /* 0x000fe4000f8e02ff */
[----:B------:R-:W-:-:S02]  /*3320*/  IMAD R61, R76, UR4, RZ ;  /* 0x000000044c3d7c24 */ /* 0x000fc4000f8e02ff */
[----:B------:R-:W-:Y:S02]  /*3330*/  IMAD R60, R75, UR4, RZ ;  /* 0x000000044b3c7c24 */ /* 0x000fe4000f8e02ff */
[C---:B------:R-:W-:Y:S02]  /*3340*/  IMAD.X R115, R119.reuse, 0x1, R115, P3 ;  /* 0x0000000177737824 */ /* 0x040fe400018e0673 */
[----:B------:R-:W-:Y:S02]  /*3350*/  IMAD.X R117, R119, 0x1, R117, P1 ;  /* 0x0000000177757824 */ /* 0x000fe400008e0675 */
[----:B------:R-:W-:Y:S02]  /*3360*/  IMAD R62, R74, UR4, RZ ;  /* 0x000000044a3e7c24 */ /* 0x000fe4000f8e02ff */
[----:B------:R-:W-:Y:S02]  /*3370*/  IMAD R61, R73, UR4, RZ ;  /* 0x00000004493d7c24 */ /* 0x000fe4000f8e02ff */
[----:B------:R-:W-:-:S02]  /*3380*/  IMAD R60, R72, UR4, RZ ;  /* 0x00000004483c7c24 */ /* 0x000fc4000f8e02ff */
[----:B------:R-:W-:Y:S02]  /*3390*/  IMAD.X R118, R64, 0x1, R118, P0 ;  /* 0x0000000140767824 */ /* 0x000fe400000e0676 */
[----:B------:R-:W-:Y:S02]  /*33a0*/  IMAD.X R119, R119, 0x1, R64, P4 ;  /* 0x0000000177777824 */ /* 0x000fe400020e0640 */
[----:B------:R-:W-:Y:S02]  /*33b0*/  IMAD R62, R67, UR4, RZ ;  /* 0x00000004433e7c24 */ /* 0x000fe4000f8e02ff */
[----:B------:R-:W-:Y:S02]  /*33c0*/  IMAD R61, R66, UR4, RZ ;  /* 0x00000004423d7c24 */ /* 0x000fe4000f8e02ff */
[----:B------:R-:W-:-:S07]  /*33d0*/  IMAD R60, R65, UR4, RZ ;  /* 0x00000004413c7c24 */ /* 0x000fce000f8e02ff */
.L_x_2:
[----:B------:R-:W-:Y:S01]  /*33e0*/  ULDC UR4, c[0x0][0x238] ;  /* 0x00008e0000047ab9 */ /* 0x000fe20000000800 */
[C---:B------:R-:W-:Y:S01]  /*33f0*/  LOP3.LUT R60, R0.reuse, 0x58, RZ, 0xfc, !PT ;  /* 0x00000058003c7812 */ /* 0x040fe200078efcff */
[C---:B------:R-:W-:Y:S01]  /*3400*/  IMAD R63, R0.reuse, UR4, RZ ;  /* 0x00000004003f7c24 */ /* 0x040fe2000f8e02ff */
[C---:B------:R-:W-:Y:S01]  /*3410*/  LOP3.LUT R76, R0.reuse, 0x4, RZ, 0xfc, !PT ;  /* 0x00000004004c7812 */ /* 0x040fe200078efcff */
[----:B------:R-:W-:Y:S01]  /*3420*/  ULDC UR5, c[0x0][0x238] ;  /* 0x00008e0000057ab9 */ /* 0x000fe20000000800 */
[----:B------:R-:W-:Y:S01]  /*3430*/  LOP3.LUT R61, R0, 0x5c, RZ, 0xfc, !PT ;  /* 0x0000005c003d7812 */ /* 0x000fe200078efcff */
[----:B------:R-:W-:Y:S01]  /*3440*/  ULDC UR4, c[0x0][0x238] ;  /* 0x00008e0000047ab9 */ /* 0x000fe20000000800 */
[----:B------:R-:W-:Y:S01]  /*3450*/  ISETP.GE.AND P2, PT, R60, UR7, PT ;  /* 0x000000073c007c0c */ /* 0x000fe2000bf46270 */
[----:B------:R-:W-:Y:S01]  /*3460*/  IMAD R76, R76, UR5, RZ ;  /* 0x000000054c4c7c24 */ /* 0x000fe2000f8e02ff */
[----:B------:R-:W-:Y:S01]  /*3470*/  IADD3 R60, P1, R63, R4, RZ ;  /* 0x000000043f3c7210 */ /* 0x000fe20007f3e0ff */
[----:B------:R-:W-:Y:S01]  /*3480*/  ULDC UR5, c[0x0][0x238] ;  /* 0x00008e0000057ab9 */ /* 0x000fe20000000800 */
[C---:B------:R-:W-:Y:S01]  /*3490*/  LOP3.LUT R62, R0.reuse, 0x60, RZ, 0xfc, !PT ;  /* 0x00000060003e7812 */ /* 0x040fe200078efcff */
[----:B------:R-:W2:Y:S01]  /*34a0*/  LDL R158, [R1] ;  /* 0x00000000019e7983 */ /* 0x000ea20000100800 */
[----:B------:R-:W-:-:S02]  /*34b0*/  LOP3.LUT R64, R0, 0x4, RZ, 0xfc, !PT ;  /* 0x0000000400407812 */ /* 0x000fc400078efcff */
[----:B------:R-:W-:Y:S01]  /*34c0*/  ISETP.GE.AND P0, PT, R61, UR7, PT ;  /* 0x000000073d007c0c */ /* 0x000fe2000bf06270 */
[----:B------:R-:W3:Y:S01]  /*34d0*/  LDL R155, [R1+0xc] ;  /* 0x00000c00019b7983 */ /* 0x000ee20000100800 */
[----:B------:R-:W-:Y:S02]  /*34e0*/  LEA.HI.X.SX32 R61, R63, R113, 0x1, P1 ;  /* 0x000000713f3d7211 */ /* 0x000fe400008f0eff */
[----:B------:R-:W-:Y:S01]  /*34f0*/  ISETP.GE.AND P1, PT, R62, UR7, PT ;  /* 0x000000073e007c0c */ /* 0x000fe2000bf26270 */
[----:B------:R-:W4:Y:S01]  /*3500*/  LDL R157, [R1+0x4] ;  /* 0x00000400019d7983 */ /* 0x000f220000100800 */
[----:B------:R-:W-:Y:S02]  /*3510*/  LOP3.LUT R63, R0, 0x8, RZ, 0xfc, !PT ;  /* 0x00000008003f7812 */ /* 0x000fe400078efcff */
[----:B------:R-:W-:Y:S01]  /*3520*/  IADD3 R62, P4, R76, R4, RZ ;  /* 0x000000044c3e7210 */ /* 0x000fe20007f9e0ff */
[----:B------:R-:W5:Y:S01]  /*3530*/  LDL R156, [R1+0x8] ;  /* 0x00000800019c7983 */ /* 0x000f620000100800 */
[----:B------:R-:W-:-:S02]  /*3540*/  ISETP.GE.AND P3, PT, R64, UR7, PT ;  /* 0x0000000740007c0c */ /* 0x000fc4000bf66270 */
[----:B------:R-:W-:Y:S02]  /*3550*/  ISETP.GE.AND P6, PT, R0, UR7, PT ;  /* 0x0000000700007c0c */ /* 0x000fe4000bfc6270 */
[----:B------:R-:W-:Y:S02]  /*3560*/  ISETP.GE.AND P5, PT, R63, UR7, PT ;  /* 0x000000073f007c0c */ /* 0x000fe4000bfa6270 */
[----:B------:R-:W-:Y:S02]  /*3570*/  LEA.HI.X.SX32 R63, R76, R113, 0x1, P4 ;  /* 0x000000714c3f7211 */ /* 0x000fe400020f0eff */
[C---:B------:R-:W-:Y:S02]  /*3580*/  LOP3.LUT R76, R0.reuse, 0xc, RZ, 0xfc, !PT ;  /* 0x0000000c004c7812 */ /* 0x040fe400078efcff */
[----:B------:R-:W-:Y:S02]  /*3590*/  LOP3.LUT R64, R0, 0x8, RZ, 0xfc, !PT ;  /* 0x0000000800407812 */ /* 0x000fe400078efcff */
[----:B------:R-:W-:Y:S01]  /*35a0*/  PRMT R67, RZ, 0x7610, R67 ;  /* 0x00007610ff437816 */ /* 0x000fe20000000043 */
[----:B------:R-:W-:Y:S01]  /*35b0*/  IMAD R76, R76, UR5, RZ ;  /* 0x000000054c4c7c24 */ /* 0x000fe2000f8e02ff */
[----:B------:R-:W-:Y:S01]  /*35c0*/  PRMT R66, RZ, 0x7610, R66 ;  /* 0x00007610ff427816 */ /* 0x000fe20000000042 */
[----:B------:R-:W-:Y:S01]  /*35d0*/  IMAD R64, R64, UR4, RZ ;  /* 0x0000000440407c24 */ /* 0x000fe2000f8e02ff */
[----:B------:R-:W-:Y:S01]  /*35e0*/  LOP3.LUT R65, R0, 0xc, RZ, 0xfc, !PT ;  /* 0x0000000c00417812 */ /* 0x000fe200078efcff */
[----:B------:R-:W-:Y:S01]  /*35f0*/  ULDC UR5, c[0x0][0x238] ;  /* 0x00008e0000057ab9 */ /* 0x000fe20000000800 */
[----:B------:R0:W2:Y:S01]  /*3600*/  @!P3 LDG.E.U8 R67, desc[UR8][R62.64] ;  /* 0x000000083e43b981 */ /* 0x0000a2000c1e1100 */
[----:B------:R-:W-:Y:S01]  /*3610*/  PRMT R73, RZ, 0x7610, R73 ;  /* 0x00007610ff497816 */ /* 0x000fe20000000049 */
[----:B------:R-:W-:Y:S01]  /*3620*/  ULDC UR4, c[0x0][0x238] ;  /* 0x00008e0000047ab9 */ /* 0x000fe20000000800 */
[----:B------:R-:W-:Y:S01]  /*3630*/  ISETP.GE.AND P4, PT, R65, UR7, PT ;  /* 0x0000000741007c0c */ /* 0x000fe2000bf86270 */
[----:B------:R1:W3:Y:S01]  /*3640*/  @!P6 LDG.E.U8 R66, desc[UR8][R60.64] ;  /* 0x000000083c42e981 */ /* 0x0002e2000c1e1100 */
[----:B------:R-:W-:-:S02]  /*3650*/  PRMT R72, RZ, 0x7610, R72 ;  /* 0x00007610ff487816 */ /* 0x000fc40000000048 */
[-C--:B0-----:R-:W-:Y:S02]  /*3660*/  IADD3 R62, P3, R76, R4.reuse, RZ ;  /* 0x000000044c3e7210 */ /* 0x081fe40007f7e0ff */
[----:B-1----:R-:W-:Y:S02]  /*3670*/  IADD3 R60, P6, R64, R4, RZ ;  /* 0x00000004403c7210 */ /* 0x002fe40007fde0ff */
[-C--:B------:R-:W-:Y:S02]  /*3680*/  LEA.HI.X.SX32 R63, R76, R113.reuse, 0x1, P3 ;  /* 0x000000714c3f7211 */ /* 0x080fe400018f0eff */
[----:B------:R-:W-:Y:S02]  /*3690*/  LEA.HI.X.SX32 R61, R64, R113, 0x1, P6 ;  /* 0x00000071403d7211 */ /* 0x000fe400030f0eff */
[C---:B------:R-:W-:Y:S01]  /*36a0*/  LOP3.LUT R76, R0.reuse, 0x14, RZ, 0xfc, !PT ;  /* 0x00000014004c7812 */ /* 0x040fe200078efcff */
[----:B------:R0:W4:Y:S01]  /*36b0*/  @!P4 LDG.E.U8 R73, desc[UR8][R62.64] ;  /* 0x000000083e49c981 */ /* 0x000122000c1e1100 */
[----:B------:R-:W-:-:S02]  /*36c0*/  LOP3.LUT R64, R0, 0x10, RZ, 0xfc, !PT ;  /* 0x0000001000407812 */ /* 0x000fc400078efcff */
[----:B------:R-:W-:Y:S01]  /*36d0*/  LOP3.LUT R65, R0, 0x10, RZ, 0xfc, !PT ;  /* 0x0000001000417812 */ /* 0x000fe200078efcff */
[----:B------:R-:W-:Y:S01]  /*36e0*/  IMAD R76, R76, UR5, RZ ;  /* 0x000000054c4c7c24 */ /* 0x000fe2000f8e02ff */
[----:B------:R1:W5:Y:S01]  /*36f0*/  @!P5 LDG.E.U8 R72, desc[UR8][R60.64] ;  /* 0x000000083c48d981 */ /* 0x000362000c1e1100 */
[----:B------:R-:W-:Y:S01]  /*3700*/  IMAD R64, R64, UR4, RZ ;  /* 0x0000000440407c24 */ /* 0x000fe2000f8e02ff */
[----:B------:R-:W-:Y:S01]  /*3710*/  ISETP.GE.AND P6, PT, R65, UR7, PT ;  /* 0x0000000741007c0c */ /* 0x000fe2000bfc6270 */
[----:B------:R-:W-:Y:S01]  /*3720*/  ULDC UR5, c[0x0][0x238] ;  /* 0x00008e0000057ab9 */ /* 0x000fe20000000800 */
[----:B------:R-:W-:Y:S01]  /*3730*/  LOP3.LUT R65, R0, 0x14, RZ, 0xfc, !PT ;  /* 0x0000001400417812 */ /* 0x000fe200078efcff */
[----:B------:R-:W-:Y:S01]  /*3740*/  ULDC UR4, c[0x0][0x238] ;  /* 0x00008e0000047ab9 */ /* 0x000fe20000000800 */
[----:B0-----:R-:W-:Y:S02]  /*3750*/  IADD3 R62, P4, R76, R4, RZ ;  /* 0x000000044c3e7210 */ /* 0x001fe40007f9e0ff */
[----:B------:R-:W-:-:S02]  /*3760*/  ISETP.GE.AND P3, PT, R65, UR7, PT ;  /* 0x0000000741007c0c */ /* 0x000fc4000bf66270 */
[----:B-1----:R-:W-:Y:S02]  /*3770*/  IADD3 R60, P5, R64, R4, RZ ;  /* 0x00000004403c7210 */ /* 0x002fe40007fbe0ff */
[-C--:B------:R-:W-:Y:S02]  /*3780*/  LEA.HI.X.SX32 R63, R76, R113.reuse, 0x1, P4 ;  /* 0x000000714c3f7211 */ /* 0x080fe400020f0eff */
[----:B------:R-:W-:Y:S02]  /*3790*/  LEA.HI.X.SX32 R61, R64, R113, 0x1, P5 ;  /* 0x00000071403d7211 */ /* 0x000fe400028f0eff */
[C---:B------:R-:W-:Y:S02]  /*37a0*/  LOP3.LUT R76, R0.reuse, 0x1c, RZ, 0xfc, !PT ;  /* 0x0000001c004c7812 */ /* 0x040fe400078efcff */
[C---:B------:R-:W-:Y:S02]  /*37b0*/  LOP3.LUT R64, R0.reuse, 0x18, RZ, 0xfc, !PT ;  /* 0x0000001800407812 */ /* 0x040fe400078efcff */
[----:B------:R-:W-:-:S02]  /*37c0*/  LOP3.LUT R65, R0, 0x18, RZ, 0xfc, !PT ;  /* 0x0000001800417812 */ /* 0x000fc400078efcff */
[----:B------:R-:W-:Y:S01]  /*37d0*/  PRMT R75, RZ, 0x7610, R75 ;  /* 0x00007610ff4b7816 */ /* 0x000fe2000000004b */
[----:B------:R-:W-:Y:S01]  /*37e0*/  IMAD R76, R76, UR5, RZ ;  /* 0x000000054c4c7c24 */ /* 0x000fe2000f8e02ff */
[----:B------:R-:W-:Y:S01]  /*37f0*/  PRMT R74, RZ, 0x7610, R74 ;  /* 0x00007610ff4a7816 */ /* 0x000fe2000000004a */
[----:B------:R-:W-:Y:S01]  /*3800*/  IMAD R64, R64, UR4, RZ ;  /* 0x0000000440407c24 */ /* 0x000fe2000f8e02ff */
[----:B------:R-:W-:Y:S01]  /*3810*/  ISETP.GE.AND P5, PT, R65, UR7, PT ;  /* 0x0000000741007c0c */ /* 0x000fe2000bfa6270 */
[----:B------:R-:W-:Y:S01]  /*3820*/  ULDC UR5, c[0x0][0x238] ;  /* 0x00008e0000057ab9 */ /* 0x000fe20000000800 */
[C---:B------:R-:W-:Y:S01]  /*3830*/  LOP3.LUT R65, R0.reuse, 0x1c, RZ, 0xfc, !PT ;  /* 0x0000001c00417812 */ /* 0x040fe200078efcff */
[----:B------:R0:W4:Y:S01]  /*3840*/  @!P3 LDG.E.U8 R75, desc[UR8][R62.64] ;  /* 0x000000083e4bb981 */ /* 0x000122000c1e1100 */
[----:B------:R-:W-:Y:S01]  /*3850*/  PRMT R78, RZ, 0x7610, R78 ;  /* 0x00007610ff4e7816 */ /* 0x000fe2000000004e */
[----:B------:R-:W-:Y:S01]  /*3860*/  ULDC UR4, c[0x0][0x238] ;  /* 0x00008e0000047ab9 */ /* 0x000fe20000000800 */
[----:B------:R-:W-:Y:S01]  /*3870*/  ISETP.GE.AND P4, PT, R65, UR7, PT ;  /* 0x0000000741007c0c */ /* 0x000fe2000bf86270 */
[----:B------:R1:W5:Y:S01]  /*3880*/  @!P6 LDG.E.U8 R74, desc[UR8][R60.64] ;  /* 0x000000083c4ae981 */ /* 0x000362000c1e1100 */
[----:B------:R-:W-:-:S02]  /*3890*/  LOP3.LUT R65, R0, 0x20, RZ, 0xfc, !PT ;  /* 0x0000002000417812 */ /* 0x000fc400078efcff */
[-C--:B0-----:R-:W-:Y:S02]  /*38a0*/  IADD3 R62, P3, R76, R4.reuse, RZ ;  /* 0x000000044c3e7210 */ /* 0x081fe40007f7e0ff */
[----:B-1----:R-:W-:Y:S02]  /*38b0*/  IADD3 R60, P6, R64, R4, RZ ;  /* 0x00000004403c7210 */ /* 0x002fe40007fde0ff */
[-C--:B------:R-:W-:Y:S02]  /*38c0*/  LEA.HI.X.SX32 R63, R76, R113.reuse, 0x1, P3 ;  /* 0x000000714c3f7211 */ /* 0x080fe400018f0eff */
[----:B------:R-:W-:Y:S02]  /*38d0*/  LEA.HI.X.SX32 R61, R64, R113, 0x1, P6 ;  /* 0x00000071403d7211 */ /* 0x000fe400030f0eff */
[----:B------:R-:W-:Y:S01]  /*38e0*/  LOP3.LUT R76, R0, 0x24, RZ, 0xfc, !PT ;  /* 0x00000024004c7812 */ /* 0x000fe200078efcff */
[----:B------:R0:W4:Y:S01]  /*38f0*/  @!P4 LDG.E.U8 R78, desc[UR8][R62.64] ;  /* 0x000000083e4ec981 */ /* 0x000122000c1e1100 */
[----:B------:R-:W-:-:S02]  /*3900*/  ISETP.GE.AND P6, PT, R65, UR7, PT ;  /* 0x0000000741007c0c */ /* 0x000fc4000bfc6270 */
[----:B------:R-:W-:Y:S01]  /*3910*/  LOP3.LUT R65, R0, 0x24, RZ, 0xfc, !PT ;  /* 0x0000002400417812 */ /* 0x000fe200078efcff */
[----:B------:R-:W-:Y:S01]  /*3920*/  IMAD R76, R76, UR5, RZ ;  /* 0x000000054c4c7c24 */ /* 0x000fe2000f8e02ff */
[----:B------:R-:W-:Y:S01]  /*3930*/  PRMT R129, RZ, 0x7610, R129 ;  /* 0x00007610ff817816 */ /* 0x000fe20000000081 */
[----:B------:R-:W-:Y:S01]  /*3940*/  ULDC UR5, c[0x0][0x238] ;  /* 0x00008e0000057ab9 */ /* 0x000fe20000000800 */
[----:B------:R-:W-:Y:S02]  /*3950*/  ISETP.GE.AND P3, PT, R65, UR7, PT ;  /* 0x0000000741007c0c */ /* 0x000fe4000bf66270 */
[----:B0-----:R-:W-:-:S04]  /*3960*/  IADD3 R62, P4, R76, R4, RZ ;  /* 0x000000044c3e7210 */ /* 0x001fc80007f9e0ff */
[----:B------:R-:W-:-:S07]  /*3970*/  LEA.HI.X.SX32 R63, R76, R113, 0x1, P4 ;  /* 0x000000714c3f7211 */ /* 0x000fce00020f0eff */
[----:B------:R-:W2:Y:S01]  /*3980*/  @!P3 LDG.E.U8 R129, desc[UR8][R62.64] ;  /* 0x000000083e81b981 */ /* 0x000ea2000c1e1100 */
[----:B------:R-:W-:Y:S02]  /*3990*/  LOP3.LUT R64, R0, 0x20, RZ, 0xfc, !PT ;  /* 0x0000002000407812 */ /* 0x000fe400078efcff */
[----:B------:R-:W-:-:S03]  /*39a0*/  PRMT R77, RZ, 0x7610, R77 ;  /* 0x00007610ff4d7816 */ /* 0x000fc6000000004d */
[----:B------:R-:W-:Y:S01]  /*39b0*/  IMAD R64, R64, UR4, RZ ;  /* 0x0000000440407c24 */ /* 0x000fe2000f8e02ff */
[----:B------:R-:W-:Y:S01]  /*39c0*/  PRMT R79, RZ, 0x7610, R79 ;  /* 0x00007610ff4f7816 */ /* 0x000fe2000000004f */
[----:B------:R-:W-:Y:S01]  /*39d0*/  ULDC UR4, c[0x0][0x238] ;  /* 0x00008e0000047ab9 */ /* 0x000fe20000000800 */
[----:B------:R0:W4:Y:S02]  /*39e0*/  @!P5 LDG.E.U8 R77, desc[UR8][R60.64] ;  /* 0x000000083c4dd981 */ /* 0x000124000c1e1100 */
[----:B0-----:R-:W-:-:S04]  /*39f0*/  IADD3 R60, P5, R64, R4, RZ ;  /* 0x00000004403c7210 */ /* 0x001fc80007fbe0ff */
[----:B------:R-:W-:Y:S02]  /*3a00*/  LEA.HI.X.SX32 R61, R64, R113, 0x1, P5 ;  /* 0x00000071403d7211 */ /* 0x000fe400028f0eff */
[C---:B------:R-:W-:Y:S02]  /*3a10*/  LOP3.LUT R64, R0.reuse, 0x28, RZ, 0xfc, !PT ;  /* 0x0000002800407812 */ /* 0x040fe400078efcff */
[----:B------:R-:W-:Y:S01]  /*3a20*/  LOP3.LUT R65, R0, 0x28, RZ, 0xfc, !PT ;  /* 0x0000002800417812 */ /* 0x000fe200078efcff */
[----:B------:R0:W4:Y:S02]  /*3a30*/  @!P6 LDG.E.U8 R79, desc[UR8][R60.64] ;  /* 0x000000083c4fe981 */ /* 0x000124000c1e1100 */
[----:B------:R-:W-:Y:S01]  /*3a40*/  IMAD R64, R64, UR4, RZ ;  /* 0x0000000440407c24 */ /* 0x000fe2000f8e02ff */
[----:B------:R-:W-:Y:S01]  /*3a50*/  ISETP.GE.AND P5, PT, R65, UR7, PT ;  /* 0x0000000741007c0c */ /* 0x000fe2000bfa6270 */
[----:B------:R-:W-:Y:S01]  /*3a60*/  ULDC UR4, c[0x0][0x238] ;  /* 0x00008e0000047ab9 */ /* 0x000fe20000000800 */
[----:B------:R-:W-:-:S02]  /*3a70*/  LOP3.LUT R76, R0, 0x2c, RZ, 0xfc, !PT ;  /* 0x0000002c004c7812 */ /* 0x000fc400078efcff */
[----:B0-----:R-:W-:-:S03]  /*3a80*/  IADD3 R60, P6, R64, R4, RZ ;  /* 0x00000004403c7210 */ /* 0x001fc60007fde0ff */
[----:B------:R-:W-:Y:S01]  /*3a90*/  IMAD R76, R76, UR5, RZ ;  /* 0x000000054c4c7c24 */ /* 0x000fe2000f8e02ff */
[----:B------:R-:W-:Y:S01]  /*3aa0*/  LOP3.LUT R65, R0, 0x2c, RZ, 0xfc, !PT ;  /* 0x0000002c00417812 */ /* 0x000fe200078efcff */
[----:B------:R-:W-:Y:S01]  /*3ab0*/  ULDC UR5, c[0x0][0x238] ;  /* 0x00008e0000057ab9 */ /* 0x000fe20000000800 */
[-C--:B------:R-:W-:Y:S02]  /*3ac0*/  LEA.HI.X.SX32 R61, R64, R113.reuse, 0x1, P6 ;  /* 0x00000071403d7211 */ /* 0x080fe400030f0eff */
[----:B------:R-:W-:Y:S02]  /*3ad0*/  LOP3.LUT R64, R0, 0x30, RZ, 0xfc, !PT ;  /* 0x0000003000407812 */ /* 0x000fe400078efcff */
[----:B------:R-:W-:Y:S02]  /*3ae0*/  PRMT R130, RZ, 0x7610, R130 ;  /* 0x00007610ff827816 */ /* 0x000fe40000000082 */
[----:B------:R-:W-:Y:S01]  /*3af0*/  ISETP.GE.AND P4, PT, R65, UR7, PT ;  /* 0x0000000741007c0c */ /* 0x000fe2000bf86270 */
[----:B------:R-:W-:Y:S01]  /*3b00*/  IMAD R64, R64, UR4, RZ ;  /* 0x0000000440407c24 */ /* 0x000fe2000f8e02ff */
[----:B------:R-:W-:Y:S01]  /*3b10*/  IADD3 R62, P6, R76, R4, RZ ;  /* 0x000000044c3e7210 */ /* 0x000fe20007fde0ff */
[----:B------:R-:W-:Y:S01]  /*3b20*/  ULDC UR4, c[0x0][0x238] ;  /* 0x00008e0000047ab9 */ /* 0x000fe20000000800 */
[----:B------:R-:W-:Y:S01]  /*3b30*/  LOP3.LUT R65, R0, 0x30, RZ, 0xfc, !PT ;  /* 0x0000003000417812 */ /* 0x000fe200078efcff */
[----:B------:R0:W4:Y:S01]  /*3b40*/  @!P5 LDG.E.U8 R130, desc[UR8][R60.64] ;  /* 0x000000083c82d981 */ /* 0x000122000c1e1100 */
[----:B------:R-:W-:-:S02]  /*3b50*/  LEA.HI.X.SX32 R63, R76, R113, 0x1, P6 ;  /* 0x000000714c3f7211 */ /* 0x000fc400030f0eff */
[----:B------:R-:W-:Y:S02]  /*3b60*/  ISETP.GE.AND P3, PT, R65, UR7, PT ;  /* 0x0000000741007c0c */ /* 0x000fe4000bf66270 */
[----:B------:R-:W-:Y:S02]  /*3b70*/  LOP3.LUT R76, R0, 0x34, RZ, 0xfc, !PT ;  /* 0x00000034004c7812 */ /* 0x000fe400078efcff */
[C---:B0-----:R-:W-:Y:S02]  /*3b80*/  IADD3 R60, P5, R64.reuse, R4, RZ ;  /* 0x00000004403c7210 */ /* 0x041fe40007fbe0ff */
[----:B------:R-:W-:Y:S02]  /*3b90*/  PRMT R132, RZ, 0x7610, R132 ;  /* 0x00007610ff847816 */ /* 0x000fe40000000084 */
[----:B------:R-:W-:Y:S01]  /*3ba0*/  LEA.HI.X.SX32 R61, R64, R113, 0x1, P5 ;  /* 0x00000071403d7211 */ /* 0x000fe200028f0eff */
[----:B------:R-:W-:Y:S01]  /*3bb0*/  IMAD R76, R76, UR5, RZ ;  /* 0x000000054c4c7c24 */ /* 0x000fe2000f8e02ff */
[C---:B------:R-:W-:Y:S01]  /*3bc0*/  LOP3.LUT R64, R0.reuse, 0x38, RZ, 0xfc, !PT ;  /* 0x0000003800407812 */ /* 0x040fe200078efcff */
[----:B------:R-:W-:Y:S01]  /*3bd0*/  ULDC UR5, c[0x0][0x238] ;  /* 0x00008e0000057ab9 */ /* 0x000fe20000000800 */
[----:B------:R-:W-:Y:S01]  /*3be0*/  LOP3.LUT R65, R0, 0x34, RZ, 0xfc, !PT ;  /* 0x0000003400417812 */ /* 0x000fe200078efcff */
[----:B------:R0:W4:Y:S01]  /*3bf0*/  @!P4 LDG.E.U8 R132, desc[UR8][R62.64] ;  /* 0x000000083e84c981 */ /* 0x000122000c1e1100 */
[----:B------:R-:W-:Y:S01]  /*3c00*/  PRMT R131, RZ, 0x7610, R131 ;  /* 0x00007610ff837816 */ /* 0x000fe20000000083 */
[----:B------:R-:W-:Y:S01]  /*3c10*/  IMAD R64, R64, UR4, RZ ;  /* 0x0000000440407c24 */ /* 0x000fe2000f8e02ff */
[----:B------:R-:W-:Y:S01]  /*3c20*/  ISETP.GE.AND P6, PT, R65, UR7, PT ;  /* 0x0000000741007c0c */ /* 0x000fe2000bfc6270 */
[----:B------:R-:W-:Y:S01]  /*3c30*/  ULDC UR4, c[0x0][0x238] ;  /* 0x00008e0000047ab9 */ /* 0x000fe20000000800 */
[----:B------:R-:W-:-:S02]  /*3c40*/  LOP3.LUT R65, R0, 0x38, RZ, 0xfc, !PT ;  /* 0x0000003800417812 */ /* 0x000fc400078efcff */
[----:B------:R1:W4:Y:S01]  /*3c50*/  @!P3 LDG.E.U8 R131, desc[UR8][R60.64] ;  /* 0x000000083c83b981 */ /* 0x000322000c1e1100 */
[CC--:B0-----:R-:W-:Y:S02]  /*3c60*/  IADD3 R62, P5, R76.reuse, R4.reuse, RZ ;  /* 0x000000044c3e7210 */ /* 0x0c1fe40007fbe0ff */
[----:B------:R-:W-:Y:S02]  /*3c70*/  ISETP.GE.AND P4, PT, R65, UR7, PT ;  /* 0x0000000741007c0c */ /* 0x000fe4000bf86270 */
[----:B------:R-:W-:Y:S02]  /*3c80*/  LEA.HI.X.SX32 R63, R76, R113, 0x1, P5 ;  /* 0x000000714c3f7211 */ /* 0x000fe400028f0eff */
[----:B------:R-:W-:Y:S02]  /*3c90*/  LOP3.LUT R76, R0, 0x40, RZ, 0xfc, !PT ;  /* 0x00000040004c7812 */ /* 0x000fe400078efcff */
[----:B-1----:R-:W-:Y:S02]  /*3ca0*/  IADD3 R60, P3, R64, R4, RZ ;  /* 0x00000004403c7210 */ /* 0x002fe40007f7e0ff */
[----:B------:R-:W-:-:S02]  /*3cb0*/  PRMT R133, RZ, 0x7610, R133 ;  /* 0x00007610ff857816 */ /* 0x000fc40000000085 */
        /* <DEDUP_REMOVED lines=17> */
[----:B------:R-:W-:-:S02]  /*3dd0*/  LOP3.LUT R65, R0, 0x48, RZ, 0xfc, !PT ;  /* 0x0000004800417812 */ /* 0x000fc400078efcff */
[----:B------:R-:W-:Y:S02]  /*3de0*/  PRMT R137, RZ, 0x7610, R137 ;  /* 0x00007610ff897816 */ /* 0x000fe40000000089 */
[----:B------:R-:W-:Y:S01]  /*3df0*/  LEA.HI.X.SX32 R61, R64, R113, 0x1, P4 ;  /* 0x00000071403d7211 */ /* 0x000fe200020f0eff */
[----:B------:R-:W-:Y:S01]  /*3e00*/  IMAD R76, R76, UR5, RZ ;  /* 0x000000054c4c7c24 */ /* 0x000fe2000f8e02ff */
[C---:B------:R-:W-:Y:S01]  /*3e10*/  LOP3.LUT R64, R0.reuse, 0x4c, RZ, 0xfc, !PT ;  /* 0x0000004c00407812 */ /* 0x040fe200078efcff */
[----:B------:R-:W-:Y:S01]  /*3e20*/  ULDC UR5, c[0x0][0x238] ;  /* 0x00008e0000057ab9 */ /* 0x000fe20000000800 */
[----:B------:R-:W-:Y:S01]  /*3e30*/  ISETP.GE.AND P6, PT, R65, UR7, PT ;  /* 0x0000000741007c0c */ /* 0x000fe2000bfc6270 */
[----:B------:R0:W4:Y:S01]  /*3e40*/  @!P5 LDG.E.U8 R137, desc[UR8][R62.64] ;  /* 0x000000083e89d981 */ /* 0x000122000c1e1100 */
[----:B------:R-:W-:Y:S02]  /*3e50*/  LOP3.LUT R65, R0, 0x4c, RZ, 0xfc, !PT ;  /* 0x0000004c00417812 */ /* 0x000fe400078efcff */
[----:B------:R-:W-:Y:S01]  /*3e60*/  PRMT R135, RZ, 0x7610, R135 ;  /* 0x00007610ff877816 */ /* 0x000fe20000000087 */
[----:B------:R-:W-:Y:S01]  /*3e70*/  IMAD R64, R64, UR4, RZ ;  /* 0x0000000440407c24 */ /* 0x000fe2000f8e02ff */
[----:B------:R-:W-:Y:S01]  /*3e80*/  ISETP.GE.AND P4, PT, R65, UR7, PT ;  /* 0x0000000741007c0c */ /* 0x000fe2000bf86270 */
[----:B------:R-:W-:Y:S01]  /*3e90*/  ULDC UR4, c[0x0][0x238] ;  /* 0x00008e0000047ab9 */ /* 0x000fe20000000800 */
[----:B0-----:R-:W-:-:S02]  /*3ea0*/  IADD3 R62, P5, R76, R4, RZ ;  /* 0x000000044c3e7210 */ /* 0x001fc40007fbe0ff */
[----:B------:R0:W4:Y:S01]  /*3eb0*/  @!P3 LDG.E.U8 R135, desc[UR8][R60.64] ;  /* 0x000000083c87b981 */ /* 0x000122000c1e1100 */
[----:B------:R-:W-:Y:S02]  /*3ec0*/  LOP3.LUT R65, R0, 0x50, RZ, 0xfc, !PT ;  /* 0x0000005000417812 */ /* 0x000fe400078efcff */
[----:B------:R-:W-:Y:S02]  /*3ed0*/  LEA.HI.X.SX32 R63, R76, R113, 0x1, P5 ;  /* 0x000000714c3f7211 */ /* 0x000fe400028f0eff */
[----:B------:R-:W-:Y:S02]  /*3ee0*/  LOP3.LUT R76, R0, 0x50, RZ, 0xfc, !PT ;  /* 0x00000050004c7812 */ /* 0x000fe400078efcff */
[----:B------:R-:W-:Y:S02]  /*3ef0*/  PRMT R136, RZ, 0x7610, R136 ;  /* 0x00007610ff887816 */ /* 0x000fe40000000088 */
[----:B0-----:R-:W-:Y:S02]  /*3f00*/  IADD3 R60, P3, R64, R4, RZ ;  /* 0x00000004403c7210 */ /* 0x001fe40007f7e0ff */
[----:B------:R-:W-:-:S02]  /*3f10*/  PRMT R138, RZ, 0x7610, R138 ;  /* 0x00007610ff8a7816 */ /* 0x000fc4000000008a */
[----:B------:R-:W-:Y:S01]  /*3f20*/  LEA.HI.X.SX32 R61, R64, R113, 0x1, P3 ;  /* 0x00000071403d7211 */ /* 0x000fe200018f0eff */
[----:B------:R-:W-:Y:S01]  /*3f30*/  IMAD R76, R76, UR5, RZ ;  /* 0x000000054c4c7c24 */ /* 0x000fe2000f8e02ff */
[----:B------:R-:W-:Y:S02]  /*3f40*/  ISETP.GE.AND P5, PT, R65, UR7, PT ;  /* 0x0000000741007c0c */ /* 0x000fe4000bfa6270 */
[----:B------:R-:W-:Y:S01]  /*3f50*/  LOP3.LUT R65, R0, 0x54, RZ, 0xfc, !PT ;  /* 0x0000005400417812 */ /* 0x000fe200078efcff */
[----:B------:R-:W4:Y:S03]  /*3f60*/  @!P4 LDG.E.U8 R136, desc[UR8][R60.64] ;  /* 0x000000083c88c981 */ /* 0x000f26000c1e1100 */
[C---:B------:R-:W-:Y:S01]  /*3f70*/  ISETP.GE.AND P4, PT, R65.reuse, UR7, PT ;  /* 0x0000000741007c0c */ /* 0x040fe2000bf86270 */
[----:B------:R0:W4:Y:S01]  /*3f80*/  @!P6 LDG.E.U8 R138, desc[UR8][R62.64] ;  /* 0x000000083e8ae981 */ /* 0x000122000c1e1100 */
[----:B------:R-:W-:Y:S01]  /*3f90*/  IMAD R65, R65, UR4, RZ ;  /* 0x0000000441417c24 */ /* 0x000fe2000f8e02ff */
[----:B------:R-:W-:Y:S01]  /*3fa0*/  PRMT R139, RZ, 0x7610, R139 ;  /* 0x00007610ff8b7816 */ /* 0x000fe2000000008b */
[----:B------:R-:W1:Y:S01]  /*3fb0*/  S2R R154, SR_TID.X ;  /* 0x00000000009a7919 */ /* 0x000e620000002100 */
[----:B0-----:R-:W-:-:S02]  /*3fc0*/  IADD3 R62, P3, R76, R4, RZ ;  /* 0x000000044c3e7210 */ /* 0x001fc40007f7e0ff */
[C---:B------:R-:W-:Y:S02]  /*3fd0*/  IADD3 R60, P6, R65.reuse, R4, RZ ;  /* 0x00000004413c7210 */ /* 0x040fe40007fde0ff */
[-C--:B------:R-:W-:Y:S02]  /*3fe0*/  LEA.HI.X.SX32 R63, R76, R113.reuse, 0x1, P3 ;  /* 0x000000714c3f7211 */ /* 0x080fe400018f0eff */
[----:B------:R-:W-:Y:S02]  /*3ff0*/  LOP3.LUT R64, R0, 0x64, RZ, 0xfc, !PT ;  /* 0x0000006400407812 */ /* 0x000fe400078efcff */
[----:B------:R-:W-:Y:S01]  /*4000*/  PRMT R141, RZ, 0x7610, R141 ;  /* 0x00007610ff8d7816 */ /* 0x000fe2000000008d */
[----:B------:R0:W4:Y:S01]  /*4010*/  @!P5 LDG.E.U8 R139, desc[UR8][R62.64] ;  /* 0x000000083e8bd981 */ /* 0x000122000c1e1100 */
[----:B------:R-:W-:Y:S02]  /*4020*/  LEA.HI.X.SX32 R61, R65, R113, 0x1, P6 ;  /* 0x00000071413d7211 */ /* 0x000fe400030f0eff */
[----:B------:R-:W-:-:S02]  /*4030*/  ISETP.GE.AND P3, PT, R64, UR7, PT ;  /* 0x0000000740007c0c */ /* 0x000fc4000bf66270 */
[----:B------:R-:W-:Y:S01]  /*4040*/  LOP3.LUT R64, R0, 0x68, RZ, 0xfc, !PT ;  /* 0x0000006800407812 */ /* 0x000fe200078efcff */
[----:B------:R1:W4:Y:S01]  /*4050*/  @!P4 LDG.E.U8 R141, desc[UR8][R60.64] ;  /* 0x000000083c8dc981 */ /* 0x000322000c1e1100 */
[----:B------:R-:W-:Y:S02]  /*4060*/  PRMT R140, RZ, 0x7610, R140 ;  /* 0x00007610ff8c7816 */ /* 0x000fe4000000008c */
[-C--:B0-----:R-:W-:Y:S02]  /*4070*/  IADD3 R62, P6, R128, R4.reuse, RZ ;  /* 0x00000004803e7210 */ /* 0x081fe40007fde0ff */
[----:B------:R-:W-:Y:S02]  /*4080*/  ISETP.GE.AND P5, PT, R64, UR7, PT ;  /* 0x0000000740007c0c */ /* 0x000fe4000bfa6270 */
[----:B------:R-:W-:Y:S02]  /*4090*/  LEA.HI.X.SX32 R63, R128, R113, 0x1, P6 ;  /* 0x00000071803f7211 */ /* 0x000fe400030f0eff */
[----:B-1----:R-:W-:-:S02]  /*40a0*/  IADD3 R60, P6, R127, R4, RZ ;  /* 0x000000047f3c7210 */ /* 0x002fc40007fde0ff */
[----:B------:R-:W-:Y:S01]  /*40b0*/  LOP3.LUT R64, R0, 0x6c, RZ, 0xfc, !PT ;  /* 0x0000006c00407812 */ /* 0x000fe200078efcff */
[----:B------:R0:W4:Y:S01]  /*40c0*/  @!P2 LDG.E.U8 R140, desc[UR8][R62.64] ;  /* 0x000000083e8ca981 */ /* 0x000122000c1e1100 */
[----:B------:R-:W-:Y:S02]  /*40d0*/  LEA.HI.X.SX32 R61, R127, R113, 0x1, P6 ;  /* 0x000000717f3d7211 */ /* 0x000fe400030f0eff */
[----:B------:R-:W-:Y:S02]  /*40e0*/  ISETP.GE.AND P4, PT, R64, UR7, PT ;  /* 0x0000000740007c0c */ /* 0x000fe4000bf86270 */
[----:B------:R-:W-:Y:S02]  /*40f0*/  LOP3.LUT R64, R0, 0x70, RZ, 0xfc, !PT ;  /* 0x0000007000407812 */ /* 0x000fe400078efcff */
[----:B------:R-:W-:Y:S02]  /*4100*/  PRMT R142, RZ, 0x7610, R142 ;  /* 0x00007610ff8e7816 */ /* 0x000fe4000000008e */
[----:B0-----:R-:W-:-:S02]  /*4110*/  IADD3 R62, P6, R126, R4, RZ ;  /* 0x000000047e3e7210 */ /* 0x001fc40007fde0ff */
[----:B------:R-:W-:Y:S02]  /*4120*/  PRMT R143, RZ, 0x7610, R143 ;  /* 0x00007610ff8f7816 */ /* 0x000fe4000000008f */
[----:B------:R0:W4:Y:S01]  /*4130*/  @!P0 LDG.E.U8 R142, desc[UR8][R60.64] ;  /* 0x000000083c8e8981 */ /* 0x000122000c1e1100 */
[----:B------:R-:W-:Y:S02]  /*4140*/  LEA.HI.X.SX32 R63, R126, R113, 0x1, P6 ;  /* 0x000000717e3f7211 */ /* 0x000fe400030f0eff */
[----:B------:R-:W-:Y:S02]  /*4150*/  ISETP.GE.AND P2, PT, R64, UR7, PT ;  /* 0x0000000740007c0c */ /* 0x000fe4000bf46270 */
[----:B------:R-:W-:Y:S01]  /*4160*/  LOP3.LUT R64, R0, 0x74, RZ, 0xfc, !PT ;  /* 0x0000007400407812 */ /* 0x000fe200078efcff */
[----:B------:R1:W4:Y:S03]  /*4170*/  @!P1 LDG.E.U8 R143, desc[UR8][R62.64] ;  /* 0x000000083e8f9981 */ /* 0x000326000c1e1100 */
[----:B------:R-:W-:-:S02]  /*4180*/  ISETP.GE.AND P0, PT, R64, UR7, PT ;  /* 0x0000000740007c0c */ /* 0x000fc4000bf06270 */
[CC--:B0-----:R-:W-:Y:S02]  /*4190*/  IADD3 R60, P6, R125.reuse, R4.reuse, RZ ;  /* 0x000000047d3c7210 */ /* 0x0c1fe40007fde0ff */
[----:B------:R-:W-:Y:S02]  /*41a0*/  LOP3.LUT R64, R0, 0x78, RZ, 0xfc, !PT ;  /* 0x0000007800407812 */ /* 0x000fe400078efcff */
[----:B-1----:R-:W-:Y:S02]  /*41b0*/  IADD3 R62, P1, R124, R4, RZ ;  /* 0x000000047c3e7210 */ /* 0x002fe40007f3e0ff */
[----:B------:R-:W-:Y:S02]  /*41c0*/  PRMT R145, RZ, 0x7610, R145 ;  /* 0x00007610ff917816 */ /* 0x000fe40000000091 */
[----:B------:R-:W-:Y:S02]  /*41d0*/  PRMT R146, RZ, 0x7610, R146 ;  /* 0x00007610ff927816 */ /* 0x000fe40000000092 */
[----:B------:R-:W-:-:S02]  /*41e0*/  LEA.HI.X.SX32 R61, R125, R113, 0x1, P6 ;  /* 0x000000717d3d7211 */ /* 0x000fc400030f0eff */
[----:B------:R-:W-:Y:S02]  /*41f0*/  LEA.HI.X.SX32 R63, R124, R113, 0x1, P1 ;  /* 0x000000717c3f7211 */ /* 0x000fe400008f0eff */
[----:B------:R-:W-:Y:S01]  /*4200*/  ISETP.GE.AND P6, PT, R64, UR7, PT ;  /* 0x0000000740007c0c */ /* 0x000fe2000bfc6270 */
[----:B------:R0:W4:Y:S01]  /*4210*/  @!P3 LDG.E.U8 R145, desc[UR8][R60.64] ;  /* 0x000000083c91b981 */ /* 0x000122000c1e1100 */
[----:B------:R-:W-:-:S03]  /*4220*/  LEA.HI R64, R154, 0x3c, RZ, 0x1c ;  /* 0x0000003c9a407811 */ /* 0x000fc600078fe0ff */
[----:B------:R1:W4:Y:S01]  /*4230*/  @!P5 LDG.E.U8 R146, desc[UR8][R62.64] ;  /* 0x000000083e92d981 */ /* 0x000322000c1e1100 */
[C---:B------:R-:W-:Y:S01]  /*4240*/  ISETP.GE.AND P1, PT, R64.reuse, UR7, PT ;  /* 0x0000000740007c0c */ /* 0x040fe2000bf26270 */
[----:B------:R-:W-:Y:S01]  /*4250*/  IMAD R65, R64, UR12, RZ ;  /* 0x0000000c40417c24 */ /* 0x000fe2000f8e02ff */
[----:B------:R-:W-:Y:S02]  /*4260*/  PRMT R149, RZ, 0x7610, R149 ;  /* 0x00007610ff957816 */ /* 0x000fe40000000095 */
[CC--:B0-----:R-:W-:Y:S02]  /*4270*/  IADD3 R60, P5, R122.reuse, R4.reuse, RZ ;  /* 0x000000047a3c7210 */ /* 0x0c1fe40007fbe0ff */
[----:B-1----:R-:W-:Y:S02]  /*4280*/  IADD3 R62, P3, R121, R4, RZ ;  /* 0x00000004793e7210 */ /* 0x002fe40007f7e0ff */
[----:B------:R-:W-:Y:S02]  /*4290*/  LEA.HI.X.SX32 R61, R122, R113, 0x1, P5 ;  /* 0x000000717a3d7211 */ /* 0x000fe400028f0eff */
[----:B------:R-:W-:-:S02]  /*42a0*/  PRMT R151, RZ, 0x7610, R151 ;  /* 0x00007610ff977816 */ /* 0x000fc40000000097 */
[-C--:B------:R-:W-:Y:S01]  /*42b0*/  LEA.HI.X.SX32 R63, R121, R113.reuse, 0x1, P3 ;  /* 0x00000071793f7211 */ /* 0x080fe200018f0eff */
[----:B------:R0:W4:Y:S01]  /*42c0*/  @!P2 LDG.E.U8 R149, desc[UR8][R60.64] ;  /* 0x000000083c95a981 */ /* 0x000122000c1e1100 */
[CC--:B------:R-:W-:Y:S02]  /*42d0*/  IADD3 R64, P5, R65.reuse, R4.reuse, RZ ;  /* 0x0000000441407210 */ /* 0x0c0fe40007fbe0ff */
[----:B------:R-:W-:Y:S01]  /*42e0*/  LEA.HI R76, R154, 0x7c, RZ, 0x1c ;  /* 0x0000007c9a4c7811 */ /* 0x000fe200078fe0ff */
[----:B------:R1:W4:Y:S01]  /*42f0*/  @!P0 LDG.E.U8 R151, desc[UR8][R62.64] ;  /* 0x000000083e978981 */ /* 0x000322000c1e1100 */
[----:B------:R-:W-:Y:S02]  /*4300*/  PRMT R144, RZ, 0x7610, R144 ;  /* 0x00007610ff907816 */ /* 0x000fe40000000090 */
[----:B------:R-:W-:Y:S02]  /*4310*/  LEA.HI.X.SX32 R65, R65, R113, 0x1, P5 ;  /* 0x0000007141417211 */ /* 0x000fe400028f0eff */
[C---:B------:R-:W-:Y:S01]  /*4320*/  ISETP.GE.AND P2, PT, R76.reuse, UR7, PT ;  /* 0x000000074c007c0c */ /* 0x040fe2000bf46270 */
[----:B------:R-:W-:Y:S01]  /*4330*/  IMAD R76, R76, UR12, RZ ;  /* 0x0000000c4c4c7c24 */ /* 0x000fe2000f8e02ff */
[-C--:B0-----:R-:W-:Y:S01]  /*4340*/  IADD3 R60, P0, R123, R4.reuse, RZ ;  /* 0x000000047b3c7210 */ /* 0x081fe20007f1e0ff */
[----:B------:R0:W4:Y:S01]  /*4350*/  @!P1 LDG.E.U8 R144, desc[UR8][R64.64] ;  /* 0x0000000840909981 */ /* 0x000122000c1e1100 */
[----:B-1----:R-:W-:-:S02]  /*4360*/  IADD3 R62, P1, R120, R4, RZ ;  /* 0x00000004783e7210 */ /* 0x002fc40007f3e0ff */
[-C--:B------:R-:W-:Y:S02]  /*4370*/  LEA.HI.X.SX32 R61, R123, R113.reuse, 0x1, P0 ;  /* 0x000000717b3d7211 */ /* 0x080fe400000f0eff */
[----:B------:R-:W-:Y:S02]  /*4380*/  PRMT R147, RZ, 0x7610, R147 ;  /* 0x00007610ff937816 */ /* 0x000fe40000000093 */
[----:B0-----:R-:W-:Y:S02]  /*4390*/  IADD3 R64, P0, R76, R4, RZ ;  /* 0x000000044c407210 */ /* 0x001fe40007f1e0ff */
[----:B------:R-:W-:Y:S02]  /*43a0*/  PRMT R148, RZ, 0x7610, R148 ;  /* 0x00007610ff947816 */ /* 0x000fe40000000094 */
[----:B------:R-:W4:Y:S01]  /*43b0*/  @!P4 LDG.E.U8 R147, desc[UR8][R60.64] ;  /* 0x000000083c93c981 */ /* 0x000f22000c1e1100 */
[----:B------:R-:W-:Y:S02]  /*43c0*/  PRMT R150, RZ, 0x7610, R150 ;  /* 0x00007610ff967816 */ /* 0x000fe40000000096 */
[----:B------:R-:W-:-:S02]  /*43d0*/  LEA.HI.X.SX32 R63, R120, R113, 0x1, P1 ;  /* 0x00000071783f7211 */ /* 0x000fc400008f0eff */
[----:B------:R-:W-:-:S03]  /*43e0*/  LEA.HI.X.SX32 R65, R76, R113, 0x1, P0 ;  /* 0x000000714c417211 */ /* 0x000fc600000f0eff */
[----:B------:R0:W4:Y:S04]  /*43f0*/  @!P6 LDG.E.U8 R148, desc[UR8][R62.64] ;  /* 0x000000083e94e981 */ /* 0x000128000c1e1100 */
[----:B------:R1:W4:Y:S01]  /*4400*/  @!P2 LDG.E.U8 R150, desc[UR8][R64.64] ;  /* 0x000000084096a981 */ /* 0x000322000c1e1100 */
[----:B------:R-:W3:Y:S01]  /*4410*/  S2UR UR5, SR_CgaCtaId ;  /* 0x00000000000579c3 */ /* 0x000ee20000008800 */
[----:B------:R-:W-:Y:S01]  /*4420*/  UMOV UR4, 0x400 ;  /* 0x0000040000047882 */ /* 0x000fe20000000000 */
[----:B------:R-:W-:Y:S01]  /*4430*/  LOP3.LUT R76, R154, 0x3f, RZ, 0xc0, !PT ;  /* 0x0000003f9a4c7812 */ /* 0x000fe200078ec0ff */
[----:B---3--:R-:W-:-:S05]  /*4440*/  ULEA UR4, UR5, UR4, 0x18 ;  /* 0x0000000405047291 */ /* 0x008fca000f8ec03f */
[----:B------:R-:W-:Y:S06]  /*4450*/  BAR.SYNC.DEFER_BLOCKING 0x0 ;  /* 0x0000000000007b1d */ /* 0x000fec0000010000 */
[----:B--2---:R2:W-:Y:S04]  /*4460*/  STS.U8 [R76+UR4+0x240], R129 ;  /* 0x000240814c007988 */ /* 0x0045e80008000004 */
[----:B--2---:R-:W2:Y:S01]  /*4470*/  LDL R129, [R1+0x18] ;  /* 0x0000180001817983 */ /* 0x004ea20000100800 */
[----:B------:R-:W-:-:S03]  /*4480*/  LOP3.LUT R153, R76, 0x8, RZ, 0x3c, !PT ;  /* 0x000000084c997812 */ /* 0x000fc600078e3cff */
[----:B------:R-:W-:Y:S04]  /*4490*/  STS.U8 [R76+UR4], R66 ;  /* 0x000000424c007988 */ /* 0x000fe80008000004 */
[----:B------:R-:W-:Y:S04]  /*44a0*/  STS.U8 [R76+UR4+0x40], R67 ;  /* 0x000040434c007988 */ /* 0x000fe80008000004 */
[----:B-----5:R3:W-:Y:S04]  /*44b0*/  STS.U8 [R76+UR4+0x100], R74 ;  /* 0x0001004a4c007988 */ /* 0x0207e80008000004 */
[----:B----4-:R-:W-:Y:S04]  /*44c0*/  STS.U8 [R76+UR4+0x140], R75 ;  /* 0x0001404b4c007988 */ /* 0x010fe80008000004 */
[----:B------:R-:W-:Y:S04]  /*44d0*/  STS.U8 [R76+UR4+0x200], R79 ;  /* 0x0002004f4c007988 */ /* 0x000fe80008000004 */
[----:B------:R-:W-:Y:S01]  /*44e0*/  STS.U8 [R76+UR4+0x300], R131 ;  /* 0x000300834c007988 */ /* 0x000fe20008000004 */
[----:B------:R-:W-:-:S02]  /*44f0*/  LOP3.LUT R152, R76, 0x40, RZ, 0xfc, !PT ;  /* 0x000000404c987812 */ /* 0x000fc400078efcff */
[C---:B------:R-:W-:Y:S01]  /*4500*/  IADD3 RZ, P1, R49.reuse, UR10, RZ ;  /* 0x0000000a31ff7c10 */ /* 0x040fe2000ff3e0ff */
[----:B------:R-:W-:Y:S01]  /*4510*/  STS.U8 [R76+UR4+0x340], R133 ;  /* 0x000340854c007988 */ /* 0x000fe20008000004 */
[----:B------:R-:W-:Y:S02]  /*4520*/  ISETP.GE.AND P0, PT, R152, UR7, PT ;  /* 0x0000000798007c0c */ /* 0x000fe4000bf06270 */
[----:B------:R-:W-:Y:S02]  /*4530*/  IADD3 RZ, P2, R46, UR10, RZ ;  /* 0x0000000a2eff7c10 */ /* 0x000fe4000ff5e0ff */
[----:B0-----:R-:W-:Y:S02]  /*4540*/  IADD3.X R63, R86, UR11, RZ, P1, !PT ;  /* 0x0000000b563f7c10 */ /* 0x001fe40008ffe4ff */
[----:B------:R-:W-:Y:S01]  /*4550*/  ISETP.GE.AND P1, PT, R76, UR7, PT ;  /* 0x000000074c007c0c */ /* 0x000fe2000bf26270 */
[----:B------:R-:W-:Y:S01]  /*4560*/  VIADD R62, R49, UR10 ;  /* 0x0000000a313e7c36 */ /* 0x000fe20008000000 */
[----:B------:R-:W-:Y:S01]  /*4570*/  PRMT R61, RZ, 0x7610, R61 ;  /* 0x00007610ff3d7816 */ /* 0x000fe2000000003d */
[----:B------:R0:W-:Y:S04]  /*4580*/  STS.U8 [R76+UR4+0x400], R137 ;  /* 0x000400894c007988 */ /* 0x0001e80008000004 */
[----:B------:R4:W-:Y:S01]  /*4590*/  STS.U8 [R76+UR4+0x440], R135 ;  /* 0x000440874c007988 */ /* 0x0009e20008000004 */
[----:B------:R-:W-:-:S02]  /*45a0*/  IADD3 RZ, P4, R48, UR10, RZ ;  /* 0x0000000a30ff7c10 */ /* 0x000fc4000ff9e0ff */
[----:B------:R-:W-:Y:S01]  /*45b0*/  IADD3 RZ, P3, R47, UR10, RZ ;  /* 0x0000000a2fff7c10 */ /* 0x000fe2000ff7e0ff */
[----:B-1----:R-:W-:Y:S01]  /*45c0*/  VIADD R64, R48, UR10 ;  /* 0x0000000a30407c36 */ /* 0x002fe20008000000 */
[----:B------:R-:W-:Y:S01]  /*45d0*/  PRMT R60, RZ, 0x7610, R60 ;  /* 0x00007610ff3c7816 */ /* 0x000fe2000000003c */
[----:B---3--:R-:W-:Y:S01]  /*45e0*/  VIADD R74, R44, UR10 ;  /* 0x0000000a2c4a7c36 */ /* 0x008fe20008000000 */
[----:B------:R-:W-:Y:S01]  /*45f0*/  IADD3.X R65, R84, UR11, RZ, P4, !PT ;  /* 0x0000000b54417c10 */ /* 0x000fe2000a7fe4ff */
[----:B0-----:R-:W3:Y:S01]  /*4600*/  LDL R137, [R1+0x14] ;  /* 0x0000140001897983 */ /* 0x001ee20000100800 */
[----:B------:R-:W-:Y:S02]  /*4610*/  IADD3.X R67, R58, UR11, RZ, P3, !PT ;  /* 0x0000000b3a437c10 */ /* 0x000fe40009ffe4ff */
[----:B------:R-:W-:Y:S01]  /*4620*/  IADD3 RZ, P3, R44, UR10, RZ ;  /* 0x0000000a2cff7c10 */ /* 0x000fe2000ff7e0ff */
[----:B----4-:R-:W4:Y:S04]  /*4630*/  LDL R135, [R1+0x20] ;  /* 0x0000200001877983 */ /* 0x010f280000100800 */
[----:B------:R-:W-:Y:S04]  /*4640*/  STS.U8 [R76+UR4+0x500], R139 ;  /* 0x0005008b4c007988 */ /* 0x000fe80008000004 */
[----:B------:R-:W-:Y:S04]  /*4650*/  STS.U8 [R76+UR4+0x540], R141 ;  /* 0x0005408d4c007988 */ /* 0x000fe80008000004 */
[----:B------:R-:W-:Y:S04]  /*4660*/  STS.U8 [R76+UR4+0x600], R143 ;  /* 0x0006008f4c007988 */ /* 0x000fe80008000004 */
[----:B------:R-:W-:Y:S04]  /*4670*/  STS.U8 [R76+UR4+0x640], R145 ;  /* 0x000640914c007988 */ /* 0x000fe80008000004 */
[----:B------:R-:W-:Y:S04]  /*4680*/  STS.U8 [R76+UR4+0x700], R149 ;  /* 0x000700954c007988 */ /* 0x000fe80008000004 */
[----:B------:R-:W-:Y:S04]  /*4690*/  STS.U8 [R76+UR4+0x740], R151 ;  /* 0x000740974c007988 */ /* 0x000fe80008000004 */
[----:B------:R-:W-:Y:S04]  /*46a0*/  STS.U8 [R153+UR4+0x80], R72 ;  /* 0x0000804899007988 */ /* 0x000fe80008000004 */
[----:B------:R0:W-:Y:S04]  /*46b0*/  STS.U8 [R153+UR4+0xc0], R73 ;  /* 0x0000c04999007988 */ /* 0x0001e80008000004 */
[----:B------:R-:W-:Y:S04]  /*46c0*/  STS.U8 [R153+UR4+0x180], R77 ;  /* 0x0001804d99007988 */ /* 0x000fe80008000004 */
[----:B------:R-:W-:Y:S04]  /*46d0*/  STS.U8 [R153+UR4+0x1c0], R78 ;  /* 0x0001c04e99007988 */ /* 0x000fe80008000004 */
[----:B------:R-:W-:Y:S04]  /*46e0*/  STS.U8 [R153+UR4+0x280], R130 ;  /* 0x0002808299007988 */ /* 0x000fe80008000004 */
[----:B------:R1:W-:Y:S04]  /*46f0*/  STS.U8 [R153+UR4+0x2c0], R132 ;  /* 0x0002c08499007988 */ /* 0x0003e80008000004 */
[----:B------:R-:W-:Y:S04]  /*4700*/  STS.U8 [R153+UR4+0x380], R134 ;  /* 0x0003808699007988 */ /* 0x000fe80008000004 */
[----:B------:R-:W-:Y:S04]  /*4710*/  STS.U8 [R153+UR4+0x3c0], R144 ;  /* 0x0003c09099007988 */ /* 0x000fe80008000004 */
[----:B------:R5:W-:Y:S04]  /*4720*/  STS.U8 [R153+UR4+0x480], R138 ;  /* 0x0004808a99007988 */ /* 0x000be80008000004 */
[----:B------:R5:W-:Y:S04]  /*4730*/  STS.U8 [R153+UR4+0x4c0], R136 ;  /* 0x0004c08899007988 */ /* 0x000be80008000004 */
[----:B------:R-:W-:Y:S04]  /*4740*/  STS.U8 [R153+UR4+0x580], R140 ;  /* 0x0005808c99007988 */ /* 0x000fe80008000004 */
[----:B------:R-:W-:Y:S04]  /*4750*/  STS.U8 [R153+UR4+0x5c0], R142 ;  /* 0x0005c08e99007988 */ /* 0x000fe80008000004 */
[----:B------:R-:W-:Y:S04]  /*4760*/  STS.U8 [R153+UR4+0x680], R146 ;  /* 0x0006809299007988 */ /* 0x000fe80008000004 */
[----:B------:R-:W-:Y:S04]  /*4770*/  STS.U8 [R153+UR4+0x6c0], R147 ;  /* 0x0006c09399007988 */ /* 0x000fe80008000004 */
[----:B------:R-:W-:Y:S04]  /*4780*/  STS.U8 [R153+UR4+0x780], R148 ;  /* 0x0007809499007988 */ /* 0x000fe80008000004 */
[----:B------:R2:W-:Y:S01]  /*4790*/  STS.U8 [R153+UR4+0x7c0], R150 ;  /* 0x0007c09699007988 */ /* 0x0005e20008000004 */
[----:B------:R-:W-:Y:S01]  /*47a0*/  BAR.SYNC.DEFER_BLOCKING 0x0 ;  /* 0x0000000000007b1d */ /* 0x000fe20000010000 */
[----:B0-----:R-:W-:-:S02]  /*47b0*/  IADD3.X R73, R56, UR11, RZ, P2, !PT ;  /* 0x0000000b38497c10 */ /* 0x001fc400097fe4ff */
[----:B------:R-:W-:-:S04]  /*47c0*/  IADD3 RZ, P2, R43, UR10, RZ ;  /* 0x0000000a2bff7c10 */ /* 0x000fc8000ff5e0ff */
[----:B------:R-:W-:Y:S01]  /*47d0*/  IADD3.X R79, R50, UR11, RZ, P2, !PT ;  /* 0x0000000b324f7c10 */ /* 0x000fe200097fe4ff */
[C---:B-1----:R-:W-:Y:S01]  /*47e0*/  VIADD R132, R40.reuse, UR10 ;  /* 0x0000000a28847c36 */ /* 0x042fe20008000000 */
[----:B------:R-:W-:Y:S01]  /*47f0*/  IADD3 RZ, P2, R40, UR10, RZ ;  /* 0x0000000a28ff7c10 */ /* 0x000fe2000ff5e0ff */
[----:B-----5:R-:W5:Y:S03]  /*4800*/  LDL R138, [R1+0x10] ;  /* 0x00001000018a7983 */ /* 0x020f660000100800 */
[----:B------:R-:W-:Y:S01]  /*4810*/  IADD3.X R133, R195, UR11, RZ, P2, !PT ;  /* 0x0000000bc3857c10 */ /* 0x000fe200097fe4ff */
[----:B------:R-:W5:Y:S01]  /*4820*/  LDL R136, [R1+0x1c] ;  /* 0x00001c0001887983 */ /* 0x000f620000100800 */
[----:B------:R-:W-:Y:S02]  /*4830*/  IADD3 RZ, P2, R37, UR10, RZ ;  /* 0x0000000a25ff7c10 */ /* 0x000fe4000ff5e0ff */
[----:B------:R-:W-:Y:S01]  /*4840*/  IADD3.X R75, R52, UR11, RZ, P3, !PT ;  /* 0x0000000b344b7c10 */ /* 0x000fe20009ffe4ff */
[----:B------:R-:W5:Y:S01]  /*4850*/  LDL R134, [R1+0x24] ;  /* 0x0000240001867983 */ /* 0x000f620000100800 */
[----:B------:R-:W-:Y:S01]  /*4860*/  PRMT R160, RZ, 0x7610, R160 ;  /* 0x00007610ffa07816 */ /* 0x000fe200000000a0 */
[----:B------:R-:W-:Y:S01]  /*4870*/  VIADD R66, R47, UR10 ;  /* 0x0000000a2f427c36 */ /* 0x000fe20008000000 */
[----:B------:R-:W-:Y:S01]  /*4880*/  IADD3 RZ, P4, R45, UR10, RZ ;  /* 0x0000000a2dff7c10 */ /* 0x000fe2000ff9e0ff */
[----:B------:R-:W5:Y:S04]  /*4890*/  LDL R139, [R1+0x44] ;  /* 0x00004400018b7983 */ /* 0x000f680000100800 */
[----:B------:R0:W5:Y:S01]  /*48a0*/  @!P0 LDG.E.U8 R61, desc[UR8][R62.64] ;  /* 0x000000083e3d8981 */ /* 0x000162000c1e1100 */
[----:B------:R-:W-:-:S03]  /*48b0*/  PRMT R77, RZ, 0x7610, R77 ;  /* 0x00007610ff4d7816 */ /* 0x000fc6000000004d */
[----:B------:R1:W5:Y:S01]  /*48c0*/  @!P1 LDG.E.U8 R60, desc[UR8][R64.64] ;  /* 0x00000008403c9981 */ /* 0x000362000c1e1100 */
[----:B0-----:R-:W-:Y:S02]  /*48d0*/  PRMT R62, RZ, 0x7610, R62 ;  /* 0x00007610ff3e7816 */ /* 0x001fe4000000003e */
[----:B-1----:R-:W-:-:S04]  /*48e0*/  PRMT R64, RZ, 0x7610, R64 ;  /* 0x00007610ff407816 */ /* 0x002fc80000000040 */
[----:B------:R0:W5:Y:S04]  /*48f0*/  @!P1 LDG.E.U8 R62, desc[UR8][R132.64] ;  /* 0x00000008843e9981 */ /* 0x000168000c1e1100 */
[----:B------:R1:W5:Y:S01]  /*4900*/  @!P1 LDG.E.U8 R64, desc[UR8][R74.64] ;  /* 0x000000084a409981 */ /* 0x000362000c1e1100 */
[----:B0-----:R-:W-:Y:S01]  /*4910*/  VIADD R132, R37, UR10 ;  /* 0x0000000a25847c36 */ /* 0x001fe20008000000 */
[----:B------:R-:W-:Y:S02]  /*4920*/  IADD3.X R133, R247, UR11, RZ, P2, !PT ;  /* 0x0000000bf7857c10 */ /* 0x000fe400097fe4ff */
[C---:B------:R-:W-:Y:S02]  /*4930*/  IADD3 RZ, P2, R34.reuse, UR10, RZ ;  /* 0x0000000a22ff7c10 */ /* 0x040fe4000ff5e0ff */
[----:B-1----:R-:W-:Y:S01]  /*4940*/  PRMT R75, RZ, 0x7610, R75 ;  /* 0x00007610ff4b7816 */ /* 0x002fe2000000004b */
[----:B------:R0:W5:Y:S01]  /*4950*/  @!P0 LDG.E.U8 R77, desc[UR8][R132.64] ;  /* 0x00000008844d8981 */ /* 0x000162000c1e1100 */
[----:B--2---:R-:W-:Y:S01]  /*4960*/  PRMT R150, RZ, 0x7610, R150 ;  /* 0x00007610ff967816 */ /* 0x004fe20000000096 */
[----:B0-----:R-:W-:Y:S01]  /*4970*/  VIADD R132, R34, UR10 ;  /* 0x0000000a22847c36 */ /* 0x001fe20008000000 */
[----:B------:R-:W-:-:S02]  /*4980*/  IADD3.X R133, R250, UR11, RZ, P2, !PT ;  /* 0x0000000bfa857c10 */ /* 0x000fc400097fe4ff */
[----:B------:R-:W-:-:S03]  /*4990*/  IADD3 RZ, P2, R31, UR10, RZ ;  /* 0x0000000a1fff7c10 */ /* 0x000fc6000ff5e0ff */
[----:B------:R0:W2:Y:S02]  /*49a0*/  @!P1 LDG.E.U8 R75, desc[UR8][R132.64] ;  /* 0x00000008844b9981 */ /* 0x0000a4000c1e1100 */
[----:B0-----:R-:W-:Y:S01]  /*49b0*/  VIADD R132, R31, UR10 ;  /* 0x0000000a1f847c36 */ /* 0x001fe20008000000 */
[----:B------:R-:W-:Y:S02]  /*49c0*/  IADD3.X R133, R158, UR11, RZ, P2, !PT ;  /* 0x0000000b9e857c10 */ /* 0x000fe400097fe4ff */
[----:B------:R-:W-:-:S03]  /*49d0*/  IADD3 RZ, P2, R28, UR10, RZ ;  /* 0x0000000a1cff7c10 */ /* 0x000fc6000ff5e0ff */
[----:B------:R0:W2:Y:S02]  /*49e0*/  @!P0 LDG.E.U8 R150, desc[UR8][R132.64] ;  /* 0x0000000884968981 */ /* 0x0000a4000c1e1100 */
[----:B0-----:R-:W-:Y:S01]  /*49f0*/  VIADD R132, R28, UR10 ;  /* 0x0000000a1c847c36 */ /* 0x001fe20008000000 */
[----:B------:R-:W-:Y:S02]  /*4a00*/  IADD3.X R133, R155, UR11, RZ, P2, !PT ;  /* 0x0000000b9b857c10 */ /* 0x000fe400097fe4ff */
[----:B------:R-:W-:-:S03]  /*4a10*/  IADD3 RZ, P2, R25, UR10, RZ ;  /* 0x0000000a19ff7c10 */ /* 0x000fc6000ff5e0ff */
[----:B------:R0:W2:Y:S02]  /*4a20*/  @!P1 LDG.E.U8 R160, desc[UR8][R132.64] ;  /* 0x0000000884a09981 */ /* 0x0000a4000c1e1100 */
[----:B0-----:R-:W-:Y:S02]  /*4a30*/  IADD3.X R133, R129, UR11, RZ, P2, !PT ;  /* 0x0000000b81857c10 */ /* 0x001fe400097fe4ff */
[----:B------:R-:W2:Y:S01]  /*4a40*/  LDL R129, [R1+0x30] ;  /* 0x0000300001817983 */ /* 0x000ea20000100800 */
[----:B------:R-:W-:Y:S01]  /*4a50*/  PRMT R147, RZ, 0x7610, R147 ;  /* 0x00007610ff937816 */ /* 0x000fe20000000093 */
[----:B------:R-:W-:Y:S01]  /*4a60*/  VIADD R72, R46, UR10 ;  /* 0x0000000a2e487c36 */ /* 0x000fe20008000000 */
[----:B------:R-:W-:Y:S01]  /*4a70*/  PRMT R63, RZ, 0x7610, R63 ;  /* 0x00007610ff3f7816 */ /* 0x000fe2000000003f */
[----:B------:R-:W-:Y:S01]  /*4a80*/  VIADD R78, R43, UR10 ;  /* 0x0000000a2b4e7c36 */ /* 0x000fe20008000000 */
[----:B------:R-:W-:Y:S02]  /*4a90*/  PRMT R146, RZ, 0x7610, R146 ;  /* 0x00007610ff927816 */ /* 0x000fe40000000092 */
[----:B------:R0:W2:Y:S04]  /*4aa0*/  @!P1 LDG.E.U8 R147, desc[UR8][R72.64] ;  /* 0x0000000848939981 */ /* 0x0000a8000c1e1100 */
[----:B------:R1:W2:Y:S01]  /*4ab0*/  @!P0 LDG.E.U8 R63, desc[UR8][R66.64] ;  /* 0x00000008423f8981 */ /* 0x0002a2000c1e1100 */
[----:B------:R-:W-:-:S02]  /*4ac0*/  IADD3 RZ, P3, R41, UR10, RZ ;  /* 0x0000000a29ff7c10 */ /* 0x000fc4000ff7e0ff */
[----:B0-----:R-:W-:Y:S01]  /*4ad0*/  PRMT R72, RZ, 0x7610, R72 ;  /* 0x00007610ff487816 */ /* 0x001fe20000000048 */
[----:B-1----:R-:W-:Y:S01]  /*4ae0*/  VIADD R66, R45, UR10 ;  /* 0x0000000a2d427c36 */ /* 0x002fe20008000000 */
[----:B------:R-:W-:-:S04]  /*4af0*/  IADD3.X R67, R54, UR11, RZ, P4, !PT ;  /* 0x0000000b36437c10 */ /* 0x000fc8000a7fe4ff */
[----:B------:R0:W2:Y:S01]  /*4b00*/  @!P0 LDG.E.U8 R72, desc[UR8][R78.64] ;  /* 0x000000084e488981 */ /* 0x0000a2000c1e1100 */
[C---:B------:R-:W-:Y:S02]  /*4b10*/  IADD3 RZ, P4, R42.reuse, UR10, RZ ;  /* 0x0000000a2aff7c10 */ /* 0x040fe4000ff9e0ff */
[----:B------:R-:W-:Y:S01]  /*4b20*/  PRMT R74, RZ, 0x7610, R74 ;  /* 0x00007610ff4a7816 */ /* 0x000fe2000000004a */
[----:B------:R1:W2:Y:S01]  /*4b30*/  @!P0 LDG.E.U8 R146, desc[UR8][R66.64] ;  /* 0x0000000842928981 */ /* 0x0002a2000c1e1100 */
[----:B------:R-:W-:Y:S01]  /*4b40*/  VIADD R130, R41, UR10 ;  /* 0x0000000a29827c36 */ /* 0x000fe20008000000 */
[----:B------:R-:W-:Y:S01]  /*4b50*/  IADD3.X R131, R191, UR11, RZ, P3, !PT ;  /* 0x0000000bbf837c10 */ /* 0x000fe20009ffe4ff */
[----:B0-----:R-:W-:Y:S01]  /*4b60*/  VIADD R78, R42, UR10 ;  /* 0x0000000a2a4e7c36 */ /* 0x001fe20008000000 */
[----:B------:R-:W-:Y:S02]  /*4b70*/  IADD3.X R79, R159, UR11, RZ, P4, !PT ;  /* 0x0000000b9f4f7c10 */ /* 0x000fe4000a7fe4ff */
[----:B-1----:R-:W-:-:S02]  /*4b80*/  PRMT R67, RZ, 0x7610, R67 ;  /* 0x00007610ff437816 */ /* 0x002fc40000000043 */
[C---:B------:R-:W-:Y:S01]  /*4b90*/  IADD3 RZ, P4, R39.reuse, UR10, RZ ;  /* 0x0000000a27ff7c10 */ /* 0x040fe2000ff9e0ff */
[----:B------:R0:W2:Y:S01]  /*4ba0*/  @!P1 LDG.E.U8 R74, desc[UR8][R78.64] ;  /* 0x000000084e4a9981 */ /* 0x0000a2000c1e1100 */
[----:B------:R-:W-:Y:S02]  /*4bb0*/  IADD3 RZ, P3, R38, UR10, RZ ;  /* 0x0000000a26ff7c10 */ /* 0x000fe4000ff7e0ff */
[----:B------:R-:W-:Y:S01]  /*4bc0*/  PRMT R65, RZ, 0x7610, R65 ;  /* 0x00007610ff417816 */ /* 0x000fe20000000041 */
[----:B------:R1:W2:Y:S01]  /*4bd0*/  @!P0 LDG.E.U8 R67, desc[UR8][R130.64] ;  /* 0x0000000882438981 */ /* 0x0002a2000c1e1100 */
[----:B------:R-:W-:Y:S01]  /*4be0*/  PRMT R145, RZ, 0x7610, R145 ;  /* 0x00007610ff917816 */ /* 0x000fe20000000091 */
[----:B0-----:R-:W-:Y:S01]  /*4bf0*/  VIADD R78, R39, UR10 ;  /* 0x0000000a274e7c36 */ /* 0x001fe20008000000 */
[----:B------:R-:W-:Y:S02]  /*4c00*/  IADD3.X R79, R196, UR11, RZ, P4, !PT ;  /* 0x0000000bc44f7c10 */ /* 0x000fe4000a7fe4ff */
[----:B------:R-:W-:Y:S01]  /*4c10*/  IADD3 RZ, P4, R36, UR10, RZ ;  /* 0x0000000a24ff7c10 */ /* 0x000fe2000ff9e0ff */
[----:B-1----:R-:W-:Y:S01]  /*4c20*/  VIADD R130, R38, UR10 ;  /* 0x0000000a26827c36 */ /* 0x002fe20008000000 */
[----:B------:R-:W-:Y:S01]  /*4c30*/  IADD3.X R131, R246, UR11, RZ, P3, !PT ;  /* 0x0000000bf6837c10 */ /* 0x000fe20009ffe4ff */
[----:B------:R0:W2:Y:S01]  /*4c40*/  @!P0 LDG.E.U8 R65, desc[UR8][R78.64] ;  /* 0x000000084e418981 */ /* 0x0000a2000c1e1100 */
[----:B------:R-:W-:-:S02]  /*4c50*/  IADD3 RZ, P3, R35, UR10, RZ ;  /* 0x0000000a23ff7c10 */ /* 0x000fc4000ff7e0ff */
        /* <DEDUP_REMOVED lines=29> */
[----:B------:R-:W-:Y:S01]  /*4e30*/  IADD3 RZ, P3, R26, UR10, RZ ;  /* 0x0000000a1aff7c10 */ /* 0x000fe2000ff7e0ff */
[----:B------:R-:W-:Y:S01]  /*4e40*/  VIADD R132, R25, UR10 ;  /* 0x0000000a19847c36 */ /* 0x000fe20008000000 */
[----:B------:R-:W-:Y:S01]  /*4e50*/  PRMT R163, RZ, 0x7610, R163 ;  /* 0x00007610ffa37816 */ /* 0x000fe200000000a3 */
[----:B------:R1:W2:Y:S01]  /*4e60*/  @!P0 LDG.E.U8 R162, desc[UR8][R130.64] ;  /* 0x0000000882a28981 */ /* 0x0002a2000c1e1100 */
[----:B------:R-:W-:-:S02]  /*4e70*/  PRMT R164, RZ, 0x7610, R164 ;  /* 0x00007610ffa47816 */ /* 0x000fc400000000a4 */
[----:B------:R-:W-:Y:S01]  /*4e80*/  PRMT R165, RZ, 0x7610, R165 ;  /* 0x00007610ffa57816 */ /* 0x000fe200000000a5 */
[----:B0-----:R-:W-:Y:S01]  /*4e90*/  VIADD R78, R27, UR10 ;  /* 0x0000000a1b4e7c36 */ /* 0x001fe20008000000 */
[----:B------:R-:W-:Y:S02]  /*4ea0*/  IADD3 RZ, P2, R22, UR10, RZ ;  /* 0x0000000a16ff7c10 */ /* 0x000fe4000ff5e0ff */
[----:B------:R0:W2:Y:S01]  /*4eb0*/  @!P0 LDG.E.U8 R164, desc[UR8][R132.64] ;  /* 0x0000000884a48981 */ /* 0x0000a2000c1e1100 */
[----:B-1----:R-:W-:Y:S01]  /*4ec0*/  VIADD R130, R26, UR10 ;  /* 0x0000000a1a827c36 */ /* 0x002fe20008000000 */
[----:B---3--:R-:W-:Y:S02]  /*4ed0*/  IADD3.X R131, R137, UR11, RZ, P3, !PT ;  /* 0x0000000b89837c10 */ /* 0x008fe40009ffe4ff */
[----:B------:R-:W3:Y:S01]  /*4ee0*/  LDL R137, [R1+0x2c] ;  /* 0x00002c0001897983 */ /* 0x000ee20000100800 */
[----:B------:R-:W-:Y:S02]  /*4ef0*/  IADD3 RZ, P3, R23, UR10, RZ ;  /* 0x0000000a17ff7c10 */ /* 0x000fe4000ff7e0ff */
[----:B------:R-:W-:Y:S01]  /*4f00*/  PRMT R174, RZ, 0x7610, R174 ;  /* 0x00007610ffae7816 */ /* 0x000fe200000000ae */
[----:B------:R4:W3:Y:S01]  /*4f10*/  @!P1 LDG.E.U8 R165, desc[UR8][R130.64] ;  /* 0x0000000882a59981 */ /* 0x0008e2000c1e1100 */
[----:B0-----:R-:W-:Y:S01]  /*4f20*/  VIADD R132, R22, UR10 ;  /* 0x0000000a16847c36 */ /* 0x001fe20008000000 */
[----:B----4-:R-:W-:-:S02]  /*4f30*/  IADD3.X R131, R135, UR11, RZ, P3, !PT ;  /* 0x0000000b87837c10 */ /* 0x010fc40009ffe4ff */
[----:B------:R-:W4:Y:S01]  /*4f40*/  LDL R135, [R1+0x38] ;  /* 0x0000380001877983 */ /* 0x000f220000100800 */
[----:B-----5:R-:W-:-:S03]  /*4f50*/  IADD3.X R79, R138, UR11, RZ, P4, !PT ;  /* 0x0000000b8a4f7c10 */ /* 0x020fc6000a7fe4ff */
[----:B------:R-:W5:Y:S01]  /*4f60*/  LDL R138, [R1+0x28] ;  /* 0x00002800018a7983 */ /* 0x000f620000100800 */
[----:B------:R-:W-:-:S03]  /*4f70*/  IADD3 RZ, P4, R24, UR10, RZ ;  /* 0x0000000a18ff7c10 */ /* 0x000fc6000ff9e0ff */
[----:B------:R0:W5:Y:S01]  /*4f80*/  @!P0 LDG.E.U8 R163, desc[UR8][R78.64] ;  /* 0x000000084ea38981 */ /* 0x000162000c1e1100 */
[----:B------:R-:W-:Y:S02]  /*4f90*/  IADD3.X R133, R134, UR11, RZ, P2, !PT ;  /* 0x0000000b86857c10 */ /* 0x000fe400097fe4ff */
[----:B------:R-:W-:Y:S01]  /*4fa0*/  IADD3 RZ, P2, R19, UR10, RZ ;  /* 0x0000000a13ff7c10 */ /* 0x000fe2000ff5e0ff */
[----:B------:R-:W5:Y:S04]  /*4fb0*/  LDL R134, [R1+0x3c] ;  /* 0x00003c0001867983 */ /* 0x000f680000100800 */
[----:B------:R2:W5:Y:S01]  /*4fc0*/  @!P1 LDG.E.U8 R174, desc[UR8][R132.64] ;  /* 0x0000000884ae9981 */ /* 0x000562000c1e1100 */
[----:B0-----:R-:W-:-:S03]  /*4fd0*/  IADD3.X R79, R136, UR11, RZ, P4, !PT ;  /* 0x0000000b884f7c10 */ /* 0x001fc6000a7fe4ff */
[----:B------:R-:W5:Y:S01]  /*4fe0*/  LDL R136, [R1+0x34] ;  /* 0x0000340001887983 */ /* 0x000f620000100800 */
[----:B--2---:R-:W-:-:S03]  /*4ff0*/  IADD3.X R133, R129, UR11, RZ, P2, !PT ;  /* 0x0000000b81857c10 */ /* 0x004fc600097fe4ff */
[----:B------:R-:W2:Y:S01]  /*5000*/  LDL R129, [R1+0x40] ;  /* 0x0000400001817983 */ /* 0x000ea20000100800 */
[----:B------:R-:W-:Y:S01]  /*5010*/  PRMT R175, RZ, 0x7610, R175 ;  /* 0x00007610ffaf7816 */ /* 0x000fe200000000af */
[----:B------:R-:W-:Y:S01]  /*5020*/  VIADD R78, R24, UR10 ;  /* 0x0000000a184e7c36 */ /* 0x000fe20008000000 */
[----:B------:R-:W-:Y:S01]  /*5030*/  PRMT R176, RZ, 0x7610, R176 ;  /* 0x00007610ffb07816 */ /* 0x000fe200000000b0 */
[----:B------:R-:W-:Y:S01]  /*5040*/  VIADD R130, R23, UR10 ;  /* 0x0000000a17827c36 */ /* 0x000fe20008000000 */
[C---:B------:R-:W-:Y:S02]  /*5050*/  IADD3 RZ, P4, R21.reuse, UR10, RZ ;  /* 0x0000000a15ff7c10 */ /* 0x040fe4000ff9e0ff */
[----:B------:R-:W-:Y:S01]  /*5060*/  IADD3 RZ, P3, R20, UR10, RZ ;  /* 0x0000000a14ff7c10 */ /* 0x000fe2000ff7e0ff */
[----:B------:R0:W2:Y:S01]  /*5070*/  @!P1 LDG.E.U8 R175, desc[UR8][R78.64] ;  /* 0x000000084eaf9981 */ /* 0x0000a2000c1e1100 */
[----:B------:R-:W-:Y:S02]  /*5080*/  PRMT R179, RZ, 0x7610, R179 ;  /* 0x00007610ffb37816 */ /* 0x000fe400000000b3 */
[----:B------:R-:W-:Y:S01]  /*5090*/  PRMT R177, RZ, 0x7610, R177 ;  /* 0x00007610ffb17816 */ /* 0x000fe200000000b1 */
[----:B------:R1:W2:Y:S01]  /*50a0*/  @!P0 LDG.E.U8 R176, desc[UR8][R130.64] ;  /* 0x0000000882b08981 */ /* 0x0002a2000c1e1100 */
[----:B------:R-:W-:Y:S01]  /*50b0*/  PRMT R178, RZ, 0x7610, R178 ;  /* 0x00007610ffb27816 */ /* 0x000fe200000000b2 */
[----:B0-----:R-:W-:-:S02]  /*50c0*/  VIADD R78, R21, UR10 ;  /* 0x0000000a154e7c36 */ /* 0x001fc40008000000 */
[----:B-1----:R-:W-:Y:S01]  /*50d0*/  VIADD R130, R20, UR10 ;  /* 0x0000000a14827c36 */ /* 0x002fe20008000000 */
[----:B------:R-:W-:Y:S01]  /*50e0*/  PRMT R181, RZ, 0x7610, R181 ;  /* 0x00007610ffb57816 */ /* 0x000fe200000000b5 */
[----:B------:R-:W-:Y:S01]  /*50f0*/  VIADD R132, R19, UR10 ;  /* 0x0000000a13847c36 */ /* 0x000fe20008000000 */
[----:B------:R-:W-:-:S04]  /*5100*/  IADD3 RZ, P2, R16, UR10, RZ ;  /* 0x0000000a10ff7c10 */ /* 0x000fc8000ff5e0ff */
[----:B------:R-:W2:Y:S01]  /*5110*/  @!P0 LDG.E.U8 R178, desc[UR8][R132.64] ;  /* 0x0000000884b28981 */ /* 0x000ea2000c1e1100 */
[----:B---3--:R-:W-:Y:S02]  /*5120*/  IADD3.X R131, R137, UR11, RZ, P3, !PT ;  /* 0x0000000b89837c10 */ /* 0x008fe40009ffe4ff */
[----:B------:R-:W-:Y:S01]  /*5130*/  IADD3 RZ, P3, R17, UR10, RZ ;  /* 0x0000000a11ff7c10 */ /* 0x000fe2000ff7e0ff */
[----:B------:R-:W3:Y:S04]  /*5140*/  LDL R137, [R1+0x50] ;  /* 0x0000500001897983 */ /* 0x000ee80000100800 */
[----:B------:R4:W3:Y:S02]  /*5150*/  @!P1 LDG.E.U8 R177, desc[UR8][R130.64] ;  /* 0x0000000882b19981 */ /* 0x0008e4000c1e1100 */
[----:B----4-:R-:W-:-:S02]  /*5160*/  IADD3.X R131, R135, UR11, RZ, P3, !PT ;  /* 0x0000000b87837c10 */ /* 0x010fc40009ffe4ff */
[----:B------:R-:W4:Y:S01]  /*5170*/  LDL R135, [R1+0x58] ;  /* 0x0000580001877983 */ /* 0x000f220000100800 */
[----:B-----5:R-:W-:-:S03]  /*5180*/  IADD3.X R79, R138, UR11, RZ, P4, !PT ;  /* 0x0000000b8a4f7c10 */ /* 0x020fc6000a7fe4ff */
[----:B------:R-:W5:Y:S01]  /*5190*/  LDL R138, [R1+0x4c] ;  /* 0x00004c00018a7983 */ /* 0x000f620000100800 */
[----:B------:R-:W-:-:S03]  /*51a0*/  IADD3 RZ, P4, R18, UR10, RZ ;  /* 0x0000000a12ff7c10 */ /* 0x000fc6000ff9e0ff */
[----:B------:R0:W4:Y:S01]  /*51b0*/  @!P0 LDG.E.U8 R179, desc[UR8][R78.64] ;  /* 0x000000084eb38981 */ /* 0x000122000c1e1100 */
[----:B------:R-:W-:-:S03]  /*51c0*/  IADD3.X R133, R134, UR11, RZ, P2, !PT ;  /* 0x0000000b86857c10 */ /* 0x000fc600097fe4ff */
[----:B------:R-:W4:Y:S01]  /*51d0*/  LDL R134, [R1+0x5c] ;  /* 0x00005c0001867983 */ /* 0x000f220000100800 */
[----:B0-----:R-:W-:Y:S01]  /*51e0*/  VIADD R78, R18, UR10 ;  /* 0x0000000a124e7c36 */ /* 0x001fe20008000000 */
[----:B------:R-:W-:Y:S02]  /*51f0*/  IADD3.X R79, R136, UR11, RZ, P4, !PT ;  /* 0x0000000b884f7c10 */ /* 0x000fe4000a7fe4ff */
[----:B------:R-:W4:Y:S01]  /*5200*/  LDL R136, [R1+0x54] ;  /* 0x0000540001887983 */ /* 0x000f220000100800 */
[----:B------:R-:W-:-:S03]  /*5210*/  IADD3 RZ, P4, R15, UR10, RZ ;  /* 0x0000000a0fff7c10 */ /* 0x000fc6000ff9e0ff */
[----:B------:R2:W4:Y:S02]  /*5220*/  @!P1 LDG.E.U8 R181, desc[UR8][R78.64] ;  /* 0x000000084eb59981 */ /* 0x000524000c1e1100 */
[----:B--2---:R-:W-:Y:S02]  /*5230*/  IADD3.X R79, R129, UR11, RZ, P4, !PT ;  /* 0x0000000b814f7c10 */ /* 0x004fe4000a7fe4ff */
[----:B------:R-:W2:Y:S01]  /*5240*/  LDL R129, [R1+0x60] ;  /* 0x0000600001817983 */ /* 0x000ea20000100800 */
[----:B------:R-:W-:Y:S01]  /*5250*/  PRMT R182, RZ, 0x7610, R182 ;  /* 0x00007610ffb67816 */ /* 0x000fe200000000b6 */
[----:B------:R-:W-:Y:S01]  /*5260*/  VIADD R130, R17, UR10 ;  /* 0x0000000a11827c36 */ /* 0x000fe20008000000 */
[----:B------:R-:W-:Y:S01]  /*5270*/  PRMT R180, RZ, 0x7610, R180 ;  /* 0x00007610ffb47816 */ /* 0x000fe200000000b4 */
[----:B------:R-:W-:Y:S01]  /*5280*/  VIADD R132, R16, UR10 ;  /* 0x0000000a10847c36 */ /* 0x000fe20008000000 */
[----:B------:R-:W-:Y:S02]  /*5290*/  IADD3 RZ, P3, R14, UR10, RZ ;  /* 0x0000000a0eff7c10 */ /* 0x000fe4000ff7e0ff */
[----:B------:R-:W-:Y:S01]  /*52a0*/  IADD3 RZ, P2, R12, UR10, RZ ;  /* 0x0000000a0cff7c10 */ /* 0x000fe2000ff5e0ff */
[----:B------:R0:W2:Y:S01]  /*52b0*/  @!P0 LDG.E.U8 R182, desc[UR8][R130.64] ;  /* 0x0000000882b68981 */ /* 0x0000a2000c1e1100 */
[----:B------:R-:W-:Y:S01]  /*52c0*/  PRMT R192, RZ, 0x7610, R192 ;  /* 0x00007610ffc07816 */ /* 0x000fe200000000c0 */
[----:B------:R-:W-:Y:S01]  /*52d0*/  VIADD R78, R15, UR10 ;  /* 0x0000000a0f4e7c36 */ /* 0x000fe20008000000 */
[----:B------:R-:W-:Y:S01]  /*52e0*/  PRMT R193, RZ, 0x7610, R193 ;  /* 0x00007610ffc17816 */ /* 0x000fe200000000c1 */
[----:B------:R1:W2:Y:S01]  /*52f0*/  @!P1 LDG.E.U8 R180, desc[UR8][R132.64] ;  /* 0x0000000884b49981 */ /* 0x0002a2000c1e1100 */
[----:B------:R-:W-:-:S02]  /*5300*/  PRMT R194, RZ, 0x7610, R194 ;  /* 0x00007610ffc27816 */ /* 0x000fc400000000c2 */
[----:B------:R-:W-:Y:S01]  /*5310*/  IADD3 RZ, P4, R11, UR10, RZ ;  /* 0x0000000a0bff7c10 */ /* 0x000fe2000ff9e0ff */
[----:B------:R1:W2:Y:S01]  /*5320*/  @!P0 LDG.E.U8 R192, desc[UR8][R78.64] ;  /* 0x000000084ec08981 */ /* 0x0002a2000c1e1100 */
[----:B0-----:R-:W-:Y:S01]  /*5330*/  VIADD R130, R14, UR10 ;  /* 0x0000000a0e827c36 */ /* 0x001fe20008000000 */
[----:B------:R-:W-:Y:S02]  /*5340*/  IADD3.X R131, R139, UR11, RZ, P3, !PT ;  /* 0x0000000b8b837c10 */ /* 0x000fe40009ffe4ff */
[----:B------:R-:W-:Y:S01]  /*5350*/  IADD3 RZ, P3, R10, UR10, RZ ;  /* 0x0000000a0aff7c10 */ /* 0x000fe2000ff7e0ff */
[----:B-1----:R-:W-:Y:S01]  /*5360*/  VIADD R132, R12, UR10 ;  /* 0x0000000a0c847c36 */ /* 0x002fe20008000000 */
[----:B------:R-:W-:Y:S01]  /*5370*/  PRMT R198, RZ, 0x7610, R198 ;  /* 0x00007610ffc67816 */ /* 0x000fe200000000c6 */
[----:B------:R0:W2:Y:S01]  /*5380*/  @!P1 LDG.E.U8 R193, desc[UR8][R130.64] ;  /* 0x0000000882c19981 */ /* 0x0000a2000c1e1100 */
[----:B------:R-:W-:Y:S01]  /*5390*/  PRMT R197, RZ, 0x7610, R197 ;  /* 0x00007610ffc57816 */ /* 0x000fe200000000c5 */
[----:B------:R-:W-:-:S02]  /*53a0*/  VIADD R78, R11, UR10 ;  /* 0x0000000a0b4e7c36 */ /* 0x000fc40008000000 */
[----:B0-----:R-:W-:Y:S01]  /*53b0*/  VIADD R130, R10, UR10 ;  /* 0x0000000a0a827c36 */ /* 0x001fe20008000000 */
[----:B---3--:R-:W-:-:S05]  /*53c0*/  IADD3.X R79, R137, UR11, RZ, P4, !PT ;  /* 0x0000000b894f7c10 */ /* 0x008fca000a7fe4ff */
[----:B------:R-:W3:Y:S01]  /*53d0*/  @!P0 LDG.E.U8 R198, desc[UR8][R78.64] ;  /* 0x000000084ec68981 */ /* 0x000ee2000c1e1100 */
[----:B-----5:R-:W-:Y:S02]  /*53e0*/  IADD3.X R133, R138, UR11, RZ, P2, !PT ;  /* 0x0000000b8a857c10 */ /* 0x020fe400097fe4ff */
[----:B------:R-:W-:-:S03]  /*53f0*/  IADD3 RZ, P2, R9, UR10, RZ ;  /* 0x0000000a09ff7c10 */ /* 0x000fc6000ff5e0ff */
[----:B------:R4:W5:Y:S02]  /*5400*/  @!P1 LDG.E.U8 R194, desc[UR8][R132.64] ;  /* 0x0000000884c29981 */ /* 0x000964000c1e1100 */
[----:B----4-:R-:W-:Y:S02]  /*5410*/  IADD3.X R133, R135, UR11, RZ, P2, !PT ;  /* 0x0000000b87857c10 */ /* 0x010fe400097fe4ff */
[----:B------:R-:W-:Y:S01]  /*5420*/  IADD3.X R131, R136, UR11, RZ, P3, !PT ;  /* 0x0000000b88837c10 */ /* 0x000fe20009ffe4ff */
[----:B------:R-:W4:Y:S01]  /*5430*/  LDL R135, [R1+0x48] ;  /* 0x0000480001877983 */ /* 0x000f220000100800 */
[----:B------:R-:W-:Y:S02]  /*5440*/  IADD3 RZ, P3, R8, UR10, RZ ;  /* 0x0000000a08ff7c10 */ /* 0x000fe4000ff7e0ff */
[----:B------:R-:W-:Y:S01]  /*5450*/  IADD3 RZ, P2, R7, UR10, RZ ;  /* 0x0000000a07ff7c10 */ /* 0x000fe2000ff5e0ff */
[----:B------:R2:W3:Y:S01]  /*5460*/  @!P1 LDG.E.U8 R197, desc[UR8][R130.64] ;  /* 0x0000000882c59981 */ /* 0x0004e2000c1e1100 */
[----:B------:R-:W-:-:S03]  /*5470*/  IADD3.X R79, R134, UR11, RZ, P3, !PT ;  /* 0x0000000b864f7c10 */ /* 0x000fc60009ffe4ff */
[----:B------:R-:W5:Y:S01]  /*5480*/  LDL R134, [R1+0x64] ;  /* 0x0000640001867983 */ /* 0x000f620000100800 */
[----:B--2---:R-:W-:-:S03]  /*5490*/  IADD3.X R131, R129, UR11, RZ, P2, !PT ;  /* 0x0000000b81837c10 */ /* 0x004fc600097fe4ff */
[----:B------:R-:W2:Y:S01]  /*54a0*/  LDL R129, [R1+0x68] ;  /* 0x0000680001817983 */ /* 0x000ea20000100800 */
[----:B------:R-:W-:Y:S01]  /*54b0*/  PRMT R199, RZ, 0x7610, R199 ;  /* 0x00007610ffc77816 */ /* 0x000fe200000000c7 */
[----:B------:R-:W-:Y:S01]  /*54c0*/  VIADD R132, R9, UR10 ;  /* 0x0000000a09847c36 */ /* 0x000fe20008000000 */
[----:B------:R-:W-:-:S04]  /*54d0*/  PRMT R200, RZ, 0x7610, R200 ;  /* 0x00007610ffc87816 */ /* 0x000fc800000000c8 */
[----:B------:R0:W3:Y:S01]  /*54e0*/  @!P0 LDG.E.U8 R199, desc[UR8][R132.64] ;  /* 0x0000000884c78981 */ /* 0x0000e2000c1e1100 */
[----:B------:R-:W-:Y:S01]  /*54f0*/  PRMT R202, RZ, 0x7610, R202 ;  /* 0x00007610ffca7816 */ /* 0x000fe200000000ca */
[----:B------:R-:W-:Y:S01]  /*5500*/  VIADD R78, R8, UR10 ;  /* 0x0000000a084e7c36 */ /* 0x000fe20008000000 */
[----:B------:R-:W-:Y:S01]  /*5510*/  PRMT R201, RZ, 0x7610, R201 ;  /* 0x00007610ffc97816 */ /* 0x000fe200000000c9 */
[----:B------:R-:W-:Y:S01]  /*5520*/  VIADD R130, R7, UR10 ;  /* 0x0000000a07827c36 */ /* 0x000fe20008000000 */
[----:B------:R-:W-:Y:S02]  /*5530*/  PRMT R205, RZ, 0x7610, R205 ;  /* 0x00007610ffcd7816 */ /* 0x000fe400000000cd */
[----:B------:R1:W3:Y:S01]  /*5540*/  @!P1 LDG.E.U8 R202, desc[UR8][R78.64] ;  /* 0x000000084eca9981 */ /* 0x0002e2000c1e1100 */
[----:B0-----:R-:W-:-:S03]  /*5550*/  IADD3 R132, P4, R55, UR10, RZ ;  /* 0x0000000a37847c10 */ /* 0x001fc6000ff9e0ff */
[----:B------:R0:W3:Y:S01]  /*5560*/  @!P0 LDG.E.U8 R201, desc[UR8][R130.64] ;  /* 0x0000000882c98981 */ /* 0x0000e2000c1e1100 */
[----:B------:R-:W-:-:S05]  /*5570*/  IADD3.X R133, R92, UR11, RZ, P4, !PT ;  /* 0x0000000b5c857c10 */ /* 0x000fca000a7fe4ff */
[----:B------:R0:W3:Y:S01]  /*5580*/  @!P1 LDG.E.U8 R200, desc[UR8][R132.64] ;  /* 0x0000000884c89981 */ /* 0x0000e2000c1e1100 */
[----:B-1----:R-:W-:Y:S02]  /*5590*/  IADD3 R78, P2, R95, UR10, RZ ;  /* 0x0000000a5f4e7c10 */ /* 0x002fe4000ff5e0ff */
[----:B0-----:R-:W-:Y:S02]  /*55a0*/  IADD3 R130, P4, R111, UR10, RZ ;  /* 0x0000000a6f827c10 */ /* 0x001fe4000ff9e0ff */
[----:B------:R-:W-:Y:S02]  /*55b0*/  IADD3 R132, P3, R109, UR10, RZ ;  /* 0x0000000a6d847c10 */ /* 0x000fe4000ff7e0ff */
[----:B------:R-:W-:Y:S02]  /*55c0*/  PRMT R204, RZ, 0x7610, R204 ;  /* 0x00007610ffcc7816 */ /* 0x000fe400000000cc */
[----:B------:R-:W-:Y:S02]  /*55d0*/  IADD3.X R133, R118, UR11, RZ, P3, !PT ;  /* 0x0000000b76857c10 */ /* 0x000fe40009ffe4ff */
[----:B------:R-:W-:-:S02]  /*55e0*/  PRMT R203, RZ, 0x7610, R203 ;  /* 0x00007610ffcb7816 */ /* 0x000fc400000000cb */
[----:B------:R-:W-:Y:S01]  /*55f0*/  IADD3.X R79, R108, UR11, RZ, P2, !PT ;  /* 0x0000000b6c4f7c10 */ /* 0x000fe200097fe4ff */
[----:B------:R0:W3:Y:S01]  /*5600*/  @!P0 LDG.E.U8 R205, desc[UR8][R132.64] ;  /* 0x0000000884cd8981 */ /* 0x0000e2000c1e1100 */
[----:B------:R-:W-:-:S03]  /*5610*/  IADD3.X R131, R119, UR11, RZ, P4, !PT ;  /* 0x0000000b77837c10 */ /* 0x000fc6000a7fe4ff */
[----:B------:R1:W3:Y:S04]  /*5620*/  @!P1 LDG.E.U8 R204, desc[UR8][R78.64] ;  /* 0x000000084ecc9981 */ /* 0x0002e8000c1e1100 */
[----:B------:R1:W3:Y:S01]  /*5630*/  @!P1 LDG.E.U8 R203, desc[UR8][R130.64] ;  /* 0x0000000882cb9981 */ /* 0x0002e2000c1e1100 */
[----:B0-----:R-:W-:Y:S02]  /*5640*/  IADD3 R132, P3, R53, UR10, RZ ;  /* 0x0000000a35847c10 */ /* 0x001fe4000ff7e0ff */
[----:B-1----:R-:W-:Y:S02]  /*5650*/  IADD3 R78, P4, R93, UR10, RZ ;  /* 0x0000000a5d4e7c10 */ /* 0x002fe4000ff9e0ff */
[----:B------:R-:W-:Y:S02]  /*5660*/  IADD3 R130, P2, R51, UR10, RZ ;  /* 0x0000000a33827c10 */ /* 0x000fe4000ff5e0ff */
[----:B------:R-:W-:-:S02]  /*5670*/  PRMT R212, RZ, 0x7610, R212 ;  /* 0x00007610ffd47816 */ /* 0x000fc400000000d4 */
[----:B------:R-:W-:Y:S02]  /*5680*/  PRMT R215, RZ, 0x7610, R215 ;  /* 0x00007610ffd77816 */ /* 0x000fe400000000d7 */
[----:B------:R-:W-:Y:S02]  /*5690*/  PRMT R216, RZ, 0x7610, R216 ;  /* 0x00007610ffd87816 */ /* 0x000fe400000000d8 */
[----:B------:R-:W-:Y:S02]  /*56a0*/  IADD3.X R79, R106, UR11, RZ, P4, !PT ;  /* 0x0000000b6a4f7c10 */ /* 0x000fe4000a7fe4ff */
[----:B------:R-:W-:Y:S02]  /*56b0*/  IADD3.X R133, R90, UR11, RZ, P3, !PT ;  /* 0x0000000b5a857c10 */ /* 0x000fe40009ffe4ff */
[----:B------:R-:W-:Y:S01]  /*56c0*/  IADD3.X R131, R88, UR11, RZ, P2, !PT ;  /* 0x0000000b58837c10 */ /* 0x000fe200097fe4ff */
[----:B------:R0:W3:Y:S04]  /*56d0*/  @!P0 LDG.E.U8 R215, desc[UR8][R78.64] ;  /* 0x000000084ed78981 */ /* 0x0000e8000c1e1100 */
[----:B------:R1:W3:Y:S04]  /*56e0*/  @!P0 LDG.E.U8 R216, desc[UR8][R132.64] ;  /* 0x0000000884d88981 */ /* 0x0002e8000c1e1100 */
[----:B------:R1:W3:Y:S01]  /*56f0*/  @!P1 LDG.E.U8 R212, desc[UR8][R130.64] ;  /* 0x0000000882d49981 */ /* 0x0002e2000c1e1100 */
[----:B0-----:R-:W-:-:S02]  /*5700*/  IADD3 R78, P2, R59, UR10, RZ ;  /* 0x0000000a3b4e7c10 */ /* 0x001fc4000ff5e0ff */
[----:B-1----:R-:W-:Y:S02]  /*5710*/  IADD3 R132, P4, R107, UR10, RZ ;  /* 0x0000000a6b847c10 */ /* 0x002fe4000ff9e0ff */
[----:B------:R-:W-:Y:S02]  /*5720*/  IADD3 R130, P3, R91, UR10, RZ ;  /* 0x0000000a5b827c10 */ /* 0x000fe4000ff7e0ff */
[----:B------:R-:W-:Y:S02]  /*5730*/  PRMT R217, RZ, 0x7610, R217 ;  /* 0x00007610ffd97816 */ /* 0x000fe400000000d9 */
[----:B------:R-:W-:Y:S02]  /*5740*/  PRMT R219, RZ, 0x7610, R219 ;  /* 0x00007610ffdb7816 */ /* 0x000fe400000000db */
[----:B------:R-:W-:Y:S02]  /*5750*/  PRMT R218, RZ, 0x7610, R218 ;  /* 0x00007610ffda7816 */ /* 0x000fe400000000da */
[----:B------:R-:W-:-:S02]  /*5760*/  IADD3.X R79, R96, UR11, RZ, P2, !PT ;  /* 0x0000000b604f7c10 */ /* 0x000fc400097fe4ff */
        /* <DEDUP_REMOVED lines=38> */
[----:B------:R0:W3:Y:S01]  /*59d0*/  @!P1 LDG.E.U8 R236, desc[UR8][R78.64] ;  /* 0x000000084eec9981 */ /* 0x0000e2000c1e1100 */
[----:B------:R-:W-:Y:S02]  /*59e0*/  IADD3 RZ, P4, R13, UR10, RZ ;  /* 0x0000000a0dff7c10 */ /* 0x000fe4000ff9e0ff */
[----:B------:R-:W-:Y:S01]  /*59f0*/  IADD3 RZ, P3, R6, UR10, RZ ;  /* 0x0000000a06ff7c10 */ /* 0x000fe2000ff7e0ff */
[----:B------:R1:W3:Y:S01]  /*5a00*/  @!P0 LDG.E.U8 R234, desc[UR8][R130.64] ;  /* 0x0000000882ea8981 */ /* 0x0002e2000c1e1100 */
[----:B------:R-:W-:Y:S02]  /*5a10*/  IADD3 RZ, P2, R5, UR10, RZ ;  /* 0x0000000a05ff7c10 */ /* 0x000fe4000ff5e0ff */
[----:B------:R-:W-:Y:S01]  /*5a20*/  PRMT R243, RZ, 0x7610, R243 ;  /* 0x00007610fff37816 */ /* 0x000fe200000000f3 */
[----:B------:R5:W3:Y:S01]  /*5a30*/  @!P0 LDG.E.U8 R235, desc[UR8][R132.64] ;  /* 0x0000000884eb8981 */ /* 0x000ae2000c1e1100 */
[----:B------:R-:W-:Y:S01]  /*5a40*/  PRMT R244, RZ, 0x7610, R244 ;  /* 0x00007610fff47816 */ /* 0x000fe200000000f4 */
[----:B0-----:R-:W-:Y:S01]  /*5a50*/  VIADD R78, R13, UR10 ;  /* 0x0000000a0d4e7c36 */ /* 0x001fe20008000000 */
[----:B------:R-:W-:-:S02]  /*5a60*/  PRMT R245, RZ, 0x7610, R245 ;  /* 0x00007610fff57816 */ /* 0x000fc400000000f5 */
[----:B----4-:R-:W-:Y:S01]  /*5a70*/  IADD3.X R79, R135, UR11, RZ, P4, !PT ;  /* 0x0000000b874f7c10 */ /* 0x010fe2000a7fe4ff */
[----:B-1----:R-:W-:Y:S01]  /*5a80*/  VIADD R130, R6, UR10 ;  /* 0x0000000a06827c36 */ /* 0x002fe20008000000 */
[----:B-----5:R-:W-:Y:S01]  /*5a90*/  IADD3.X R131, R134, UR11, RZ, P3, !PT ;  /* 0x0000000b86837c10 */ /* 0x020fe20009ffe4ff */
[----:B------:R-:W-:Y:S02]  /*5aa0*/  VIADD R132, R5, UR10 ;  /* 0x0000000a05847c36 */ /* 0x000fe40008000000 */
[----:B------:R0:W4:Y:S04]  /*5ab0*/  @!P0 LDG.E.U8 R243, desc[UR8][R78.64] ;  /* 0x000000084ef38981 */ /* 0x000128000c1e1100 */
[----:B------:R1:W5:Y:S01]  /*5ac0*/  @!P1 LDG.E.U8 R244, desc[UR8][R130.64] ;  /* 0x0000000882f49981 */ /* 0x000362000c1e1100 */
[----:B--2---:R-:W-:-:S05]  /*5ad0*/  IADD3.X R133, R129, UR11, RZ, P2, !PT ;  /* 0x0000000b81857c10 */ /* 0x004fca00097fe4ff */
[----:B------:R2:W5:Y:S01]  /*5ae0*/  @!P0 LDG.E.U8 R245, desc[UR8][R132.64] ;  /* 0x0000000884f58981 */ /* 0x000562000c1e1100 */
[--C-:B0-----:R-:W-:Y:S02]  /*5af0*/  SHF.R.U32.HI R78, RZ, 0x2, R154.reuse ;  /* 0x00000002ff4e7819 */ /* 0x101fe4000001169a */
[----:B------:R-:W-:Y:S01]  /*5b00*/  SHF.R.S32.HI R79, RZ, 0x1, R154 ;  /* 0x00000001ff4f7819 */ /* 0x000fe2000001149a */
[----:B------:R-:W-:Y:S01]  /*5b10*/  IMAD.SHL.U32 R134, R154, 0x40, RZ ;  /* 0x000000409a867824 */ /* 0x000fe200078e00ff */
[----:B------:R-:W-:Y:S02]  /*5b20*/  SGXT.U32 R78, R78, 0x3 ;  /* 0x000000034e4e781a */ /* 0x000fe40000000000 */
[----:B------:R-:W-:Y:S02]  /*5b30*/  SGXT R79, R79, 0x1 ;  /* 0x000000014f4f781a */ /* 0x000fe40000000200 */
[----:B------:R-:W-:Y:S02]  /*5b40*/  LOP3.LUT R134, R134, 0x40, RZ, 0xc0, !PT ;  /* 0x0000004086867812 */ /* 0x000fe400078ec0ff */
[----:B------:R-:W-:-:S04]  /*5b50*/  LOP3.LUT R78, R78, 0x88, R79, 0xf8, !PT ;  /* 0x000000884e4e7812 */ /* 0x000fc800078ef84f */
[----:B------:R-:W-:-:S04]  /*5b60*/  LOP3.LUT R134, R78, R134, RZ, 0xfc, !PT ;  /* 0x000000864e867212 */ /* 0x000fc800078efcff */
[----:B------:R-:W-:Y:S01]  /*5b70*/  LOP3.LUT R136, R134, 0x8, RZ, 0x3c, !PT ;  /* 0x0000000886887812 */ /* 0x000fe200078e3cff */
[----:B------:R-:W-:Y:S04]  /*5b80*/  LDS.U8 R78, [R134+UR4] ;  /* 0x00000004864e7984 */ /* 0x000fe80008000000 */
[----:B------:R-:W0:Y:S04]  /*5b90*/  LDS.U8 R79, [R134+UR4+0x10] ;  /* 0x00001004864f7984 */ /* 0x000e280008000000 */
[----:B------:R-:W-:Y:S04]  /*5ba0*/  LDS.U8 R229, [R134+UR4+0x20] ;  /* 0x0000200486e57984 */ /* 0x000fe80008000000 */
[----:B------:R-:W-:Y:S04]  /*5bb0*/  LDS.U8 R230, [R134+UR4+0x30] ;  /* 0x0000300486e67984 */ /* 0x000fe80008000000 */
[----:B------:R-:W-:Y:S04]  /*5bc0*/  LDS.U8 R237, [R134+UR4+0x100] ;  /* 0x0001000486ed7984 */ /* 0x000fe80008000000 */
[----:B------:R-:W0:Y:S04]  /*5bd0*/  LDS.U8 R238, [R134+UR4+0x110] ;  /* 0x0001100486ee7984 */ /* 0x000e280008000000 */
[----:B------:R-:W-:Y:S04]  /*5be0*/  LDS.U8 R223, [R134+UR4+0x120] ;  /* 0x0001200486df7984 */ /* 0x000fe80008000000 */
        /* <DEDUP_REMOVED lines=20> */
[----:B-1----:R-:W-:Y:S04]  /*5d30*/  LDS.U8 R130, [R134+UR4+0x630] ;  /* 0x0006300486827984 */ /* 0x002fe80008000000 */
[----:B------:R-:W-:Y:S04]  /*5d40*/  LDS.U8 R139, [R134+UR4+0x700] ;  /* 0x00070004868b7984 */ /* 0x000fe80008000000 */
[----:B------:R-:W-:Y:S04]  /*5d50*/  LDS.U8 R140, [R134+UR4+0x710] ;  /* 0x00071004868c7984 */ /* 0x000fe80008000000 */
[----:B------:R-:W-:Y:S04]  /*5d60*/  LDS.U8 R131, [R134+UR4+0x720] ;  /* 0x0007200486837984 */ /* 0x000fe80008000000 */
[----:B--2---:R-:W-:Y:S04]  /*5d70*/  LDS.U8 R132, [R134+UR4+0x730] ;  /* 0x0007300486847984 */ /* 0x004fe80008000000 */
[----:B------:R-:W-:Y:S04]  /*5d80*/  LDS.U8 R239, [R136+UR4] ;  /* 0x0000000488ef7984 */ /* 0x000fe80008000000 */
[----:B------:R-:W1:Y:S04]  /*5d90*/  LDS.U8 R240, [R136+UR4+0x10] ;  /* 0x0000100488f07984 */ /* 0x000e680008000000 */
[----:B------:R-:W-:Y:S04]  /*5da0*/  LDS.U8 R225, [R136+UR4+0x20] ;  /* 0x0000200488e17984 */ /* 0x000fe80008000000 */
[----:B------:R-:W-:Y:S04]  /*5db0*/  LDS.U8 R226, [R136+UR4+0x30] ;  /* 0x0000300488e27984 */ /* 0x000fe80008000000 */
[----:B------:R-:W-:Y:S04]  /*5dc0*/  LDS.U8 R241, [R136+UR4+0x100] ;  /* 0x0001000488f17984 */ /* 0x000fe80008000000 */
[----:B------:R-:W2:Y:S04]  /*5dd0*/  LDS.U8 R242, [R136+UR4+0x110] ;  /* 0x0001100488f27984 */ /* 0x000ea80008000000 */
        /* <DEDUP_REMOVED lines=25> */
[----:B------:R-:W-:Y:S01]  /*5f70*/  LDS.U8 R136, [R136+UR4+0x730] ;  /* 0x0007300488887984 */ /* 0x000fe20008000000 */
[----:B------:R-:W-:Y:S06]  /*5f80*/  BAR.SYNC.DEFER_BLOCKING 0x0 ;  /* 0x0000000000007b1d */ /* 0x000fec0000010000 */
[----:B---3--:R3:W-:Y:S02]  /*5f90*/  STS.U8 [R76+UR4+0x40], R205 ;  /* 0x000040cd4c007988 */ /* 0x0087e40008000004 */
[----:B---3--:R-:W3:Y:S02]  /*5fa0*/  S2R R205, SR_TID.X ;  /* 0x0000000000cd7919 */ /* 0x008ee40000002100 */
[----:B------:R3:W-:Y:S04]  /*5fb0*/  STS.U8 [R76+UR4], R203 ;  /* 0x000000cb4c007988 */ /* 0x0007e80008000004 */
[----:B------:R0:W-:Y:S04]  /*5fc0*/  STS.U8 [R76+UR4+0x640], R64 ;  /* 0x000640404c007988 */ /* 0x0001e80008000004 */
[----:B------:R1:W-:Y:S01]  /*5fd0*/  STS.U8 [R76+UR4+0xa40], R160 ;  /* 0x000a40a04c007988 */ /* 0x0003e20008000004 */
[----:B------:R-:W2:Y:S03]  /*5fe0*/  S2UR UR6, SR_CgaCtaId ;  /* 0x00000000000679c3 */ /* 0x000ea60000008800 */
[----:B------:R-:W-:Y:S01]  /*5ff0*/  STS.U8 [R76+UR4+0x240], R204 ;  /* 0x000240cc4c007988 */ /* 0x000fe20008000004 */
[C---:B---3--:R-:W-:Y:S01]  /*6000*/  LOP3.LUT R203, R205.reuse, 0x7, RZ, 0xc0, !PT ;  /* 0x00000007cdcb7812 */ /* 0x048fe200078ec0ff */
[----:B0-----:R-:W-:-:S04]  /*6010*/  IMAD.SHL.U32 R64, R205, 0x2, RZ ;  /* 0x00000002cd407824 */ /* 0x001fc800078e00ff */
[----:B-1----:R-:W-:-:S05]  /*6020*/  IMAD R160, R203, 0x90, RZ ;  /* 0x00000090cba07824 */ /* 0x002fca00078e02ff */
[----:B------:R-:W-:Y:S02]  /*6030*/  LOP3.LUT R160, R160, 0x30, R64, 0x78, !PT ;  /* 0x00000030a0a07812 */ /* 0x000fe400078e7840 */
[C---:B------:R-:W-:Y:S01]  /*6040*/  LOP3.LUT R64, R76.reuse, 0x10, RZ, 0x3c, !PT ;  /* 0x000000104c407812 */ /* 0x040fe200078e3cff */
[----:B------:R-:W-:Y:S04]  /*6050*/  STS.U8 [R76+UR4+0x200], R215 ;  /* 0x000200d74c007988 */ /* 0x000fe80008000004 */
        /* <DEDUP_REMOVED lines=10> */
[----:B------:R1:W-:Y:S01]  /*6100*/  STS.U8 [R64+UR4+0x8c0], R148 ;  /* 0x0008c09440007988 */ /* 0x0003e20008000004 */
[----:B0-----:R-:W-:-:S02]  /*6110*/  LOP3.LUT R76, R76, 0x20, RZ, 0x3c, !PT ;  /* 0x000000204c4c7812 */ /* 0x001fc400078e3cff */
[C---:B-1----:R-:W-:Y:S01]  /*6120*/  LOP3.LUT R148, R205.reuse, 0x3f, RZ, 0xc0, !PT ;  /* 0x0000003fcd947812 */ /* 0x042fe200078ec0ff */
[----:B------:R-:W-:Y:S03]  /*6130*/  STS.U8 [R64+UR4+0x80], R218 ;  /* 0x000080da40007988 */ /* 0x000fe60008000004 */
[----:B------:R-:W-:Y:S01]  /*6140*/  LOP3.LUT R148, R148, 0x30, RZ, 0x3c, !PT ;  /* 0x0000003094947812 */ /* 0x000fe200078e3cff */
[----:B------:R-:W-:Y:S04]  /*6150*/  STS.U8 [R64+UR4+0xc0], R222 ;  /* 0x0000c0de40007988 */ /* 0x000fe80008000004 */
[----:B------:R-:W-:Y:S04]  /*6160*/  STS.U8 [R64+UR4+0x2c0], R219 ;  /* 0x0002c0db40007988 */ /* 0x000fe80008000004 */
[----:B------:R-:W-:Y:S04]  /*6170*/  STS.U8 [R64+UR4+0x280], R221 ;  /* 0x000280dd40007988 */ /* 0x000fe80008000004 */
[----:B------:R-:W-:Y:S04]  /*6180*/  STS.U8 [R64+UR4+0x480], R212 ;  /* 0x000480d440007988 */ /* 0x000fe80008000004 */
[----:B------:R-:W-:Y:S04]  /*6190*/  STS.U8 [R64+UR4+0x4c0], R61 ;  /* 0x0004c03d40007988 */ /* 0x000fe80008000004 */
[----:B------:R0:W-:Y:S04]  /*61a0*/  STS.U8 [R64+UR4+0x6c0], R74 ;  /* 0x0006c04a40007988 */ /* 0x0001e80008000004 */
[----:B------:R-:W-:Y:S04]  /*61b0*/  STS.U8 [R64+UR4+0x680], R67 ;  /* 0x0006804340007988 */ /* 0x000fe80008000004 */
[----:B------:R1:W-:Y:S04]  /*61c0*/  STS.U8 [R64+UR4+0x880], R75 ;  /* 0x0008804b40007988 */ /* 0x0003e80008000004 */
        /* <DEDUP_REMOVED lines=35> */
[----:B----4-:R-:W-:Y:S04]  /*6400*/  STS.U8 [R148+UR4+0xdc0], R243 ;  /* 0x000dc0f394007988 */ /* 0x010fe80008000004 */
[----:B-----5:R-:W-:Y:S04]  /*6410*/  STS.U8 [R148+UR4+0xfc0], R244 ;  /* 0x000fc0f494007988 */ /* 0x020fe80008000004 */
[----:B------:R-:W-:Y:S01]  /*6420*/  STS.U8 [R148+UR4+0xf80], R245 ;  /* 0x000f80f594007988 */ /* 0x000fe20008000004 */
[----:B------:R-:W-:Y:S01]  /*6430*/  UMOV UR5, 0x400 ;  /* 0x0000040000057882 */ /* 0x000fe20000000000 */
[----:B------:R-:W-:Y:S01]  /*6440*/  IMAD.SHL.U32 R66, R205, 0x20, RZ ;  /* 0x00000020cd427824 */ /* 0x000fe200078e00ff */
[----:B--2---:R-:W-:-:S04]  /*6450*/  ULEA UR5, UR6, UR5, 0x18 ;  /* 0x0000000506057291 */ /* 0x004fc8000f8ec03f */
[----:B------:R-:W-:Y:S01]  /*6460*/  LOP3.LUT R160, R160, 0x400, R66, 0xf8, !PT ;  /* 0x00000400a0a07812 */ /* 0x000fe200078ef842 */
[----:B------:R-:W-:Y:S06]  /*6470*/  BAR.SYNC.DEFER_BLOCKING 0x0 ;  /* 0x0000000000007b1d */ /* 0x000fec0000010000 */
[----:B------:R-:W2:Y:S04]  /*6480*/  LDSM.16.M88.4 R60, [R160+UR5] ;  /* 0x00000005a03c783b */ /* 0x000ea80008000200 */
[----:B------:R-:W3:Y:S01]  /*6490*/  LDSM.16.M88.4 R64, [R160+UR5+0x800] ;  /* 0x00080005a040783b */ /* 0x000ee20008000200 */
[----:B------:R-:W-:-:S02]  /*64a0*/  IMAD R72, R79, 0x100, R78 ;  /* 0x000001004f487824 */ /* 0x000fc400078e024e */
[----:B0-----:R-:W-:Y:S02]  /*64b0*/  IMAD R74, R238, 0x100, R237 ;  /* 0x00000100ee4a7824 */ /* 0x001fe400078e02ed */
[----:B------:R-:W-:Y:S02]  /*64c0*/  IMAD R73, R240, 0x100, R239 ;  /* 0x00000100f0497824 */ /* 0x000fe400078e02ef */
[----:B-1----:R-:W-:Y:S01]  /*64d0*/  IMAD R75, R242, 0x100, R241 ;  /* 0x00000100f24b7824 */ /* 0x002fe200078e02f1 */
[----:B------:R-:W-:Y:S02]  /*64e0*/  F2FP.F16.E4M3.UNPACK_B R72, R72 ;  /* 0x00000048ff48723e */ /* 0x000fe400020006ff */
[----:B------:R-:W-:Y:S02]  /*64f0*/  F2FP.F16.E4M3.UNPACK_B R74, R74 ;  /* 0x0000004aff4a723e */ /* 0x000fe400020006ff */
[----:B------:R-:W-:Y:S02]  /*6500*/  F2FP.F16.E4M3.UNPACK_B R73, R73 ;  /* 0x00000049ff49723e */ /* 0x000fe400020006ff */
[----:B------:R-:W-:Y:S01]  /*6510*/  F2FP.F16.E4M3.UNPACK_B R75, R75 ;  /* 0x0000004bff4b723e */ /* 0x000fe200020006ff */
[----:B------:R-:W-:Y:S01]  /*6520*/  IMAD R229, R230, 0x100, R229 ;  /* 0x00000100e6e57824 */ /* 0x000fe200078e02e5 */
[----:B--2---:R-:W-:-:S02]  /*6530*/  F2FP.F16.E4M3.UNPACK_B R78, R60 ;  /* 0x0000003cff4e723e */ /* 0x004fc400020006ff */
[----:B------:R-:W-:Y:S02]  /*6540*/  F2FP.F16.E4M3.UNPACK_B R79, R61 ;  /* 0x0000003dff4f723e */ /* 0x000fe400020006ff */
[----:B---3--:R-:W-:Y:S02]  /*6550*/  F2FP.F16.E4M3.UNPACK_B R76, R64 ;  /* 0x00000040ff4c723e */ /* 0x008fe400020006ff */
[----:B------:R-:W-:-:S03]  /*6560*/  F2FP.F16.E4M3.UNPACK_B R77, R65 ;  /* 0x00000041ff4d723e */ /* 0x000fc600020006ff */
[C---:B------:R-:W-:Y:S06]  /*6570*/  HMMA.16816.F32 R68, R72.reuse, R78, R68 ;  /* 0x0000004e4844723c */ /* 0x040fec0000001844 */
[----:B------:R-:W-:Y:S01]  /*6580*/  HMMA.16816.F32 R80, R72, R76, R80 ;  /* 0x0000004c4850723c */ /* 0x000fe20000001850 */
[----:B------:R-:W-:-:S06]  /*6590*/  F2FP.F16.E4M3.UNPACK_B R60, R60.H1 ;  /* 0x0000003cff3c723e */ /* 0x000fcc00030006ff */
[----:B------:R-:W-:Y:S02]  /*65a0*/  IMAD R74, R224, 0x100, R223 ;  /* 0x00000100e04a7824 */ /* 0x000fe400078e02df */
[----:B------:R-:W-:Y:S02]  /*65b0*/  IMAD R73, R226, 0x100, R225 ;  /* 0x00000100e2497824 */ /* 0x000fe400078e02e1 */
[----:B------:R-:W-:Y:S01]  /*65c0*/  IMAD R75, R228, 0x100, R227 ;  /* 0x00000100e44b7824 */ /* 0x000fe200078e02e3 */
[----:B------:R-:W-:Y:S02]  /*65d0*/  F2FP.F16.E4M3.UNPACK_B R72, R229 ;  /* 0x000000e5ff48723e */ /* 0x000fe400020006ff */
[----:B------:R-:W-:Y:S02]  /*65e0*/  F2FP.F16.E4M3.UNPACK_B R74, R74 ;  /* 0x0000004aff4a723e */ /* 0x000fe400020006ff */
[----:B------:R-:W-:Y:S02]  /*65f0*/  F2FP.F16.E4M3.UNPACK_B R73, R73 ;  /* 0x00000049ff49723e */ /* 0x000fe400020006ff */
[----:B------:R-:W-:-:S02]  /*6600*/  F2FP.F16.E4M3.UNPACK_B R75, R75 ;  /* 0x0000004bff4b723e */ /* 0x000fc400020006ff */
[----:B------:R-:W-:Y:S02]  /*6610*/  F2FP.F16.E4M3.UNPACK_B R61, R61.H1 ;  /* 0x0000003dff3d723e */ /* 0x000fe400030006ff */
[----:B------:R-:W-:Y:S02]  /*6620*/  F2FP.F16.E4M3.UNPACK_B R64, R64.H1 ;  /* 0x00000040ff40723e */ /* 0x000fe400030006ff */
[----:B------:R-:W-:-:S03]  /*6630*/  F2FP.F16.E4M3.UNPACK_B R65, R65.H1 ;  /* 0x00000041ff41723e */ /* 0x000fc600030006ff */
[C---:B------:R-:W-:Y:S06]  /*6640*/  HMMA.16816.F32 R68, R72.reuse, R60, R68 ;  /* 0x0000003c4844723c */ /* 0x040fec0000001844 */
[----:B------:R-:W-:Y:S01]  /*6650*/  HMMA.16816.F32 R80, R72, R64, R80 ;  /* 0x000000404850723c */ /* 0x000fe20000001850 */
[----:B------:R-:W-:Y:S02]  /*6660*/  IMAD R76, R214, 0x100, R213 ;  /* 0x00000100d64c7824 */ /* 0x000fe400078e02d5 */
[----:B------:R-:W-:Y:S02]  /*6670*/  IMAD R78, R207, 0x100, R206 ;  /* 0x00000100cf4e7824 */ /* 0x000fe400078e02ce */
[----:B------:R-:W-:-:S02]  /*6680*/  IMAD R77, R209, 0x100, R208 ;  /* 0x00000100d14d7824 */ /* 0x000fc400078e02d0 */
[----:B------:R-:W-:Y:S01]  /*6690*/  IMAD R79, R211, 0x100, R210 ;  /* 0x00000100d34f7824 */ /* 0x000fe200078e02d2 */
[----:B------:R-:W-:Y:S02]  /*66a0*/  F2FP.F16.E4M3.UNPACK_B R76, R76 ;  /* 0x0000004cff4c723e */ /* 0x000fe400020006ff */
[----:B------:R-:W-:Y:S02]  /*66b0*/  F2FP.F16.E4M3.UNPACK_B R78, R78 ;  /* 0x0000004eff4e723e */ /* 0x000fe400020006ff */
[----:B------:R-:W-:Y:S02]  /*66c0*/  F2FP.F16.E4M3.UNPACK_B R77, R77 ;  /* 0x0000004dff4d723e */ /* 0x000fe400020006ff */
[----:B------:R-:W-:Y:S02]  /*66d0*/  F2FP.F16.E4M3.UNPACK_B R79, R79 ;  /* 0x0000004fff4f723e */ /* 0x000fe400020006ff */
[----:B------:R-:W-:Y:S02]  /*66e0*/  F2FP.F16.E4M3.UNPACK_B R64, R62 ;  /* 0x0000003eff40723e */ /* 0x000fe400020006ff */
[----:B------:R-:W-:-:S02]  /*66f0*/  F2FP.F16.E4M3.UNPACK_B R65, R63 ;  /* 0x0000003fff41723e */ /* 0x000fc400020006ff */
[----:B------:R-:W-:Y:S02]  /*6700*/  F2FP.F16.E4M3.UNPACK_B R60, R66 ;  /* 0x00000042ff3c723e */ /* 0x000fe400020006ff */
[----:B------:R-:W-:Y:S02]  /*6710*/  F2FP.F16.E4M3.UNPACK_B R61, R67 ;  /* 0x00000043ff3d723e */ /* 0x000fe400020006ff */
[----:B------:R-:W-:Y:S01]  /*6720*/  LOP3.LUT R160, R160, 0x40, RZ, 0x3c, !PT ;  /* 0x00000040a0a07812 */ /* 0x000fe200078e3cff */
[C---:B------:R-:W-:Y:S04]  /*6730*/  HMMA.16816.F32 R68, R76.reuse, R64, R68 ;  /* 0x000000404c44723c */ /* 0x040fe80000001844 */
[----:B------:R-:W-:Y:S02]  /*6740*/  LDSM.16.M88.4 R72, [R160+UR5] ;  /* 0x00000005a048783b */ /* 0x000fe40008000200 */
[----:B------:R-:W-:Y:S02]  /*6750*/  HMMA.16816.F32 R80, R76, R60, R80 ;  /* 0x0000003c4c50723c */ /* 0x000fe40000001850 */
[----:B------:R-:W0:Y:S01]  /*6760*/  LDSM.16.M88.4 R76, [R160+UR5+0x800] ;  /* 0x00080005a04c783b */ /* 0x000e220008000200 */
[----:B------:R-:W-:-:S02]  /*6770*/  IMAD R185, R186, 0x100, R185 ;  /* 0x00000100bab97824 */ /* 0x000fc400078e02b9 */
[----:B------:R-:W-:Y:S02]  /*6780*/  IMAD R189, R190, 0x100, R189 ;  /* 0x00000100bebd7824 */ /* 0x000fe400078e02bd */
[----:B------:R-:W-:Y:S02]  /*6790*/  IMAD R60, R184, 0x100, R183 ;  /* 0x00000100b83c7824 */ /* 0x000fe400078e02b7 */
[----:B------:R-:W-:Y:S01]  /*67a0*/  IMAD R61, R188, 0x100, R187 ;  /* 0x00000100bc3d7824 */ /* 0x000fe200078e02bb */
[----:B------:R-:W-:Y:S02]  /*67b0*/  F2FP.F16.E4M3.UNPACK_B R64, R62.H1 ;  /* 0x0000003eff40723e */ /* 0x000fe400030006ff */
[----:B------:R-:W-:Y:S02]  /*67c0*/  F2FP.F16.E4M3.UNPACK_B R65, R63.H1 ;  /* 0x0000003fff41723e */ /* 0x000fe400030006ff */
[----:B------:R-:W-:Y:S02]  /*67d0*/  F2FP.F16.E4M3.UNPACK_B R60, R60 ;  /* 0x0000003cff3c723e */ /* 0x000fe400020006ff */
[----:B------:R-:W-:-:S02]  /*67e0*/  F2FP.F16.E4M3.UNPACK_B R62, R185 ;  /* 0x000000b9ff3e723e */ /* 0x000fc400020006ff */
[----:B------:R-:W-:Y:S02]  /*67f0*/  F2FP.F16.E4M3.UNPACK_B R61, R61 ;  /* 0x0000003dff3d723e */ /* 0x000fe400020006ff */
[----:B------:R-:W-:Y:S02]  /*6800*/  F2FP.F16.E4M3.UNPACK_B R63, R189 ;  /* 0x000000bdff3f723e */ /* 0x000fe400020006ff */
[----:B------:R-:W-:Y:S02]  /*6810*/  F2FP.F16.E4M3.UNPACK_B R66, R66.H1 ;  /* 0x00000042ff42723e */ /* 0x000fe400030006ff */
[----:B------:R-:W-:-:S07]  /*6820*/  F2FP.F16.E4M3.UNPACK_B R67, R67.H1 ;  /* 0x00000043ff43723e */ /* 0x000fce00030006ff */
[C---:B------:R-:W-:Y:S06]  /*6830*/  HMMA.16816.F32 R80, R60.reuse, R66, R80 ;  /* 0x000000423c50723c */ /* 0x040fec0000001850 */
[----:B------:R-:W-:Y:S07]  /*6840*/  HMMA.16816.F32 R68, R60, R64, R68 ;  /* 0x000000403c44723c */ /* 0x000fee0000001844 */
[----:B------:R-:W-:-:S02]  /*6850*/  IMAD R60, R167, 0x100, R166 ;  /* 0x00000100a73c7824 */ /* 0x000fc400078e02a6 */
[----:B------:R-:W-:Y:S02]  /*6860*/  IMAD R62, R169, 0x100, R168 ;  /* 0x00000100a93e7824 */ /* 0x000fe400078e02a8 */
[----:B------:R-:W-:Y:S02]  /*6870*/  IMAD R61, R171, 0x100, R170 ;  /* 0x00000100ab3d7824 */ /* 0x000fe400078e02aa */
[----:B------:R-:W-:Y:S01]  /*6880*/  IMAD R63, R173, 0x100, R172 ;  /* 0x00000100ad3f7824 */ /* 0x000fe200078e02ac */
[----:B------:R-:W-:Y:S02]  /*6890*/  F2FP.F16.E4M3.UNPACK_B R60, R60 ;  /* 0x0000003cff3c723e */ /* 0x000fe400020006ff */
[----:B------:R-:W-:Y:S02]  /*68a0*/  F2FP.F16.E4M3.UNPACK_B R62, R62 ;  /* 0x0000003eff3e723e */ /* 0x000fe400020006ff */
[----:B------:R-:W-:Y:S02]  /*68b0*/  F2FP.F16.E4M3.UNPACK_B R61, R61 ;  /* 0x0000003dff3d723e */ /* 0x000fe400020006ff */
[----:B------:R-:W-:-:S02]  /*68c0*/  F2FP.F16.E4M3.UNPACK_B R63, R63 ;  /* 0x0000003fff3f723e */ /* 0x000fc400020006ff */
[----:B0-----:R-:W-:Y:S02]  /*68d0*/  F2FP.F16.E4M3.UNPACK_B R64, R76 ;  /* 0x0000004cff40723e */ /* 0x001fe400020006ff */
[----:B------:R-:W-:Y:S02]  /*68e0*/  F2FP.F16.E4M3.UNPACK_B R65, R77 ;  /* 0x0000004dff41723e */ /* 0x000fe400020006ff */
[----:B------:R-:W-:Y:S02]  /*68f0*/  F2FP.F16.E4M3.UNPACK_B R66, R72 ;  /* 0x00000048ff42723e */ /* 0x000fe400020006ff */
[----:B------:R-:W-:-:S03]  /*6900*/  F2FP.F16.E4M3.UNPACK_B R67, R73 ;  /* 0x00000049ff43723e */ /* 0x000fc600020006ff */
[C---:B------:R-:W-:Y:S06]  /*6910*/  HMMA.16816.F32 R80, R60.reuse, R64, R80 ;  /* 0x000000403c50723c */ /* 0x040fec0000001850 */
[----:B------:R-:W-:Y:S01]  /*6920*/  HMMA.16816.F32 R68, R60, R66, R68 ;  /* 0x000000423c44723c */ /* 0x000fe20000001844 */
[----:B------:R-:W-:-:S06]  /*6930*/  F2FP.F16.E4M3.UNPACK_B R76, R76.H1 ;  /* 0x0000004cff4c723e */ /* 0x000fcc00030006ff */
[----:B------:R-:W-:Y:S02]  /*6940*/  IMAD R60, R152, 0x100, R151 ;  /* 0x00000100983c7824 */ /* 0x000fe400078e0297 */
[----:B------:R-:W-:Y:S02]  /*6950*/  IMAD R62, R154, 0x100, R153 ;  /* 0x000001009a3e7824 */ /* 0x000fe400078e0299 */
[----:B------:R-:W-:Y:S02]  /*6960*/  IMAD R61, R156, 0x100, R155 ;  /* 0x000001009c3d7824 */ /* 0x000fe400078e029b */
[----:B------:R-:W-:Y:S01]  /*6970*/  IMAD R63, R158, 0x100, R157 ;  /* 0x000001009e3f7824 */ /* 0x000fe200078e029d */
[----:B------:R-:W-:Y:S02]  /*6980*/  F2FP.F16.E4M3.UNPACK_B R60, R60 ;  /* 0x0000003cff3c723e */ /* 0x000fe400020006ff */
[----:B------:R-:W-:Y:S02]  /*6990*/  F2FP.F16.E4M3.UNPACK_B R62, R62 ;  /* 0x0000003eff3e723e */ /* 0x000fe400020006ff */
[----:B------:R-:W-:-:S02]  /*69a0*/  F2FP.F16.E4M3.UNPACK_B R61, R61 ;  /* 0x0000003dff3d723e */ /* 0x000fc400020006ff */
[----:B------:R-:W-:Y:S02]  /*69b0*/  F2FP.F16.E4M3.UNPACK_B R63, R63 ;  /* 0x0000003fff3f723e */ /* 0x000fe400020006ff */
[----:B------:R-:W-:Y:S02]  /*69c0*/  F2FP.F16.E4M3.UNPACK_B R77, R77.H1 ;  /* 0x0000004dff4d723e */ /* 0x000fe400030006ff */
[----:B------:R-:W-:Y:S02]  /*69d0*/  F2FP.F16.E4M3.UNPACK_B R72, R72.H1 ;  /* 0x00000048ff48723e */ /* 0x000fe400030006ff */
[----:B------:R-:W-:-:S03]  /*69e0*/  F2FP.F16.E4M3.UNPACK_B R73, R73.H1 ;  /* 0x00000049ff49723e */ /* 0x000fc600030006ff */
[C---:B------:R-:W-:Y:S06]  /*69f0*/  HMMA.16816.F32 R80, R60.reuse, R76, R80 ;  /* 0x0000004c3c50723c */ /* 0x040fec0000001850 */
[----:B------:R-:W-:Y:S01]  /*6a00*/  HMMA.16816.F32 R68, R60, R72, R68 ;  /* 0x000000483c44723c */ /* 0x000fe20000001844 */
[----:B------:R-:W-:-:S06]  /*6a10*/  F2FP.F16.E4M3.UNPACK_B R64, R78 ;  /* 0x0000004eff40723e */ /* 0x000fcc00020006ff */
        /* <DEDUP_REMOVED lines=8> */
[----:B------:R-:W-:Y:S02]  /*6aa0*/  F2FP.F16.E4M3.UNPACK_B R65, R79 ;  /* 0x0000004fff41723e */ /* 0x000fe400020006ff */
[----:B------:R-:W-:Y:S02]  /*6ab0*/  F2FP.F16.E4M3.UNPACK_B R66, R74 ;  /* 0x0000004aff42723e */ /* 0x000fe400020006ff */
[----:B------:R-:W-:-:S03]  /*6ac0*/  F2FP.F16.E4M3.UNPACK_B R67, R75 ;  /* 0x0000004bff43723e */ /* 0x000fc600020006ff */
[C---:B------:R-:W-:Y:S01]  /*6ad0*/  HMMA.16816.F32 R80, R60.reuse, R64, R80 ;  /* 0x000000403c50723c */ /* 0x040fe20000001850 */
[----:B------:R-:W0:Y:S05]  /*6ae0*/  LDC R64, c[0x0][0x238] ;  /* 0x00008e00ff407b82 */ /* 0x000e2a0000000800 */
[----:B------:R-:W-:Y:S01]  /*6af0*/  HMMA.16816.F32 R68, R60, R66, R68 ;  /* 0x000000423c44723c */ /* 0x000fe20000001844 */
[----:B------:R-:W-:Y:S01]  /*6b00*/  VIADD R3, R3, 0xffffffff ;  /* 0xffffffff03037836 */ /* 0x000fe20000000000 */
[----:B------:R-:W-:-:S04]  /*6b10*/  USHF.L.U32 UR4, UR13, 0x7, URZ ;  /* 0x000000070d047899 */ /* 0x000fc8000800063f */
[----:B------:R-:W-:Y:S01]  /*6b20*/  ISETP.NE.U32.AND P0, PT, R3, RZ, PT ;  /* 0x000000ff0300720c */ /* 0x000fe20003f05070 */
[----:B------:R-:W-:Y:S02]  /*6b30*/  IMAD R60, R130, 0x100, R129 ;  /* 0x00000100823c7824 */ /* 0x000fe400078e0281 */
[----:B------:R-:W-:Y:S02]  /*6b40*/  IMAD R62, R132, 0x100, R131 ;  /* 0x00000100843e7824 */ /* 0x000fe400078e0283 */
[----:B------:R-:W-:Y:S02]  /*6b50*/  IMAD R61, R134, 0x100, R133 ;  /* 0x00000100863d7824 */ /* 0x000fe400078e0285 */
[----:B------:R-:W-:Y:S01]  /*6b60*/  IMAD R63, R136, 0x100, R135 ;  /* 0x00000100883f7824 */ /* 0x000fe200078e0287 */
[----:B------:R-:W-:Y:S02]  /*6b70*/  F2FP.F16.E4M3.UNPACK_B R74, R74.H1 ;  /* 0x0000004aff4a723e */ /* 0x000fe400030006ff */
[----:B------:R-:W-:-:S02]  /*6b80*/  F2FP.F16.E4M3.UNPACK_B R75, R75.H1 ;  /* 0x0000004bff4b723e */ /* 0x000fc400030006ff */
[----:B------:R-:W-:Y:S01]  /*6b90*/  F2FP.F16.E4M3.UNPACK_B R60, R60 ;  /* 0x0000003cff3c723e */ /* 0x000fe200020006ff */
[----:B0-----:R-:W-:Y:S01]  /*6ba0*/  IMAD.SHL.U32 R64, R64, 0x80, RZ ;  /* 0x0000008040407824 */ /* 0x001fe200078e00ff */
[----:B------:R-:W-:Y:S02]  /*6bb0*/  F2FP.F16.E4M3.UNPACK_B R62, R62 ;  /* 0x0000003eff3e723e */ /* 0x000fe400020006ff */
[----:B------:R-:W-:Y:S02]  /*6bc0*/  F2FP.F16.E4M3.UNPACK_B R61, R61 ;  /* 0x0000003dff3d723e */ /* 0x000fe400020006ff */
[----:B------:R-:W-:Y:S02]  /*6bd0*/  F2FP.F16.E4M3.UNPACK_B R63, R63 ;  /* 0x0000003fff3f723e */ /* 0x000fe400020006ff */
[----:B------:R-:W-:Y:S02]  /*6be0*/  F2FP.F16.E4M3.UNPACK_B R78, R78.H1 ;  /* 0x0000004eff4e723e */ /* 0x000fe400030006ff */
[----:B------:R-:W-:Y:S01]  /*6bf0*/  F2FP.F16.E4M3.UNPACK_B R79, R79.H1 ;  /* 0x0000004fff4f723e */ /* 0x000fe200030006ff */
[----:B------:R-:W-:Y:S01]  /*6c00*/  UIADD3 UR10, UP0, UR4, UR10, URZ ;  /* 0x0000000a040a7290 */ /* 0x000fe2000ff1e03f */
[----:B------:R-:W-:Y:S01]  /*6c10*/  IADD3 R4, P1, R64, R4, RZ ;  /* 0x0000000440047210 */ /* 0x000fe20007f3e0ff */
[----:B------:R-:W-:Y:S01]  /*6c20*/  HMMA.16816.F32 R68, R60, R74, R68 ;  /* 0x0000004a3c44723c */ /* 0x000fe20000001844 */
[----:B------:R-:W-:-:S02]  /*6c30*/  UIADD3 UR7, UR7, -0x80, URZ ;  /* 0xffffff8007077890 */ /* 0x000fc4000fffe03f */
[----:B------:R-:W-:-:S03]  /*6c40*/  ULEA.HI.X.SX32 UR11, UR4, UR11, 0x1, UP0 ;  /* 0x0000000b040b7291 */ /* 0x000fc600080f0e3f */
[----:B------:R-:W-:Y:S01]  /*6c50*/  HMMA.16816.F32 R80, R60, R78, R80 ;  /* 0x0000004e3c50723c */ /* 0x000fe20000001850 */
[----:B------:R-:W-:Y:S01]  /*6c60*/  LEA.HI.X.SX32 R113, R64, R113, 0x1, P1 ;  /* 0x0000007140717211 */ /* 0x000fe200008f0eff */
[----:B------:R-:W-:-:S07]  /*6c70*/  NOP ;  /* 0x0000000000007918 */ /* 0x000fce0000000000 */
[----:B------:R-:W-:-:S15]  /*6c80*/  @P0 BRA `(.L_x_2) ;  /* 0xffffffc400d40947 */ /* 0x000fde000383ffff */
.L_x_1:
[----:B------:R-:W2:Y:S01]  /*6c90*/  LDL.LU R62, [R1+0x70] ;  /* 0x00007000013e7983 */ /* 0x000ea20000300800 */
[----:B------:R-:W1:Y:S01]  /*6ca0*/  S2R R60, SR_TID.X ;  /* 0x00000000003c7919 */ /* 0x000e620000002100 */
[----:B------:R-:W3:Y:S01]  /*6cb0*/  S2UR UR5, SR_CgaCtaId ;  /* 0x00000000000579c3 */ /* 0x000ee20000008800 */
[----:B------:R-:W-:Y:S02]  /*6cc0*/  F2FP.SATFINITE.E4M3.F32.PACK_AB_MERGE_C R68, R69, R68, RZ ;  /* 0x000000444544723e */ /* 0x000fe400048070ff */
[----:B------:R-:W-:Y:S01]  /*6cd0*/  F2FP.SATFINITE.E4M3.F32.PACK_AB_MERGE_C R70, R71, R70, RZ ;  /* 0x000000464746723e */ /* 0x000fe200048070ff */
[----:B------:R-:W2:Y:S01]  /*6ce0*/  LDL.LU R61, [R1+0x74] ;  /* 0x00007400013d7983 */ /* 0x000ea20000300800 */
[----:B------:R-:W-:Y:S01]  /*6cf0*/  F2FP.SATFINITE.E4M3.F32.PACK_AB_MERGE_C R83, R83, R82, RZ ;  /* 0x000000525353723e */ /* 0x000fe200048070ff */
[----:B------:R-:W-:Y:S01]  /*6d00*/  UMOV UR4, 0x400 ;  /* 0x0000040000047882 */ /* 0x000fe20000000000 */
[----:B------:R-:W-:Y:S01]  /*6d10*/  F2FP.SATFINITE.E4M3.F32.PACK_AB_MERGE_C R81, R81, R80, RZ ;  /* 0x000000505151723e */ /* 0x000fe200048070ff */
[----:B------:R-:W4:Y:S01]  /*6d20*/  LDL.LU R12, [R1+0x6c] ;  /* 0x00006c00010c7983 */ /* 0x000f220000300800 */
[----:B------:R-:W-:Y:S01]  /*6d30*/  ULDC.64 UR6, c[0x0][0x228] ;  /* 0x00008a0000067ab9 */ /* 0x000fe20000000a00 */
[--C-:B-1----:R-:W-:Y:S01]  /*6d40*/  SHF.R.S32.HI R3, RZ, 0x3, R60.reuse ;  /* 0x00000003ff037819 */ /* 0x102fe2000001143c */
[----:B------:R-:W-:Y:S01]  /*6d50*/  IMAD.SHL.U32 R4, R60, 0x8, RZ ;  /* 0x000000083c047824 */ /* 0x000fe200078e00ff */
[----:B------:R-:W-:-:S02]  /*6d60*/  SHF.R.S32.HI R9, RZ, 0x4, R60 ;  /* 0x00000004ff097819 */ /* 0x000fc4000001143c */
[----:B------:R-:W-:-:S04]  /*6d70*/  SGXT R3, R3, 0x1 ;  /* 0x000000010303781a */ /* 0x000fc80000000200 */
[----:B------:R-:W-:Y:S02]  /*6d80*/  LOP3.LUT R5, R3, 0xc0, RZ, 0xc0, !PT ;  /* 0x000000c003057812 */ /* 0x000fe400078ec0ff */
[----:B------:R-:W-:Y:S02]  /*6d90*/  LOP3.LUT R3, R60, 0x20, RZ, 0xc0, !PT ;  /* 0x000000203c037812 */ /* 0x000fe400078ec0ff */
[----:B------:R-:W-:-:S03]  /*6da0*/  LOP3.LUT R5, R5, 0x38, R4, 0xf8, !PT ;  /* 0x0000003805057812 */ /* 0x000fc600078ef804 */
[----:B------:R-:W-:Y:S01]  /*6db0*/  IMAD.SHL.U32 R4, R3, 0x2, RZ ;  /* 0x0000000203047824 */ /* 0x000fe200078e00ff */
[----:B------:R-:W-:-:S04]  /*6dc0*/  LOP3.LUT R6, R81, 0xffff, RZ, 0xc0, !PT ;  /* 0x0000ffff51067812 */ /* 0x000fc800078ec0ff */
[----:B------:R-:W-:Y:S02]  /*6dd0*/  LOP3.LUT R10, R5, R4, RZ, 0x3c, !PT ;  /* 0x00000004050a7212 */ /* 0x000fe400078e3cff */
[----:B------:R-:W-:Y:S02]  /*6de0*/  LOP3.LUT R4, R68, 0xffff, RZ, 0xc0, !PT ;  /* 0x0000ffff44047812 */ /* 0x000fe400078ec0ff */
[----:B------:R-:W-:Y:S02]  /*6df0*/  LOP3.LUT R5, R70, 0xffff, RZ, 0xc0, !PT ;  /* 0x0000ffff46057812 */ /* 0x000fe400078ec0ff */
[C---:B------:R-:W-:Y:S02]  /*6e00*/  PRMT R70, R83.reuse, 0x7604, R70 ;  /* 0x0000760453467816 */ /* 0x040fe40000000046 */
[----:B------:R-:W-:Y:S02]  /*6e10*/  LOP3.LUT R83, R83, 0xffff, RZ, 0xc0, !PT ;  /* 0x0000ffff53537812 */ /* 0x000fe400078ec0ff */
[----:B------:R-:W-:-:S02]  /*6e20*/  SHF.R.U32.HI R7, RZ, 0x4, R3 ;  /* 0x00000004ff077819 */ /* 0x000fc40000011603 */
[----:B------:R-:W-:Y:S01]  /*6e30*/  SHF.R.U32.HI R3, RZ, 0x8, R4 ;  /* 0x00000008ff037819 */ /* 0x000fe20000011604 */
[----:B---3--:R-:W-:Y:S01]  /*6e40*/  ULEA UR4, UR5, UR4, 0x18 ;  /* 0x0000000405047291 */ /* 0x008fe2000f8ec03f */
[----:B------:R-:W-:Y:S02]  /*6e50*/  SHF.R.U32.HI R4, RZ, 0x8, R5 ;  /* 0x00000008ff047819 */ /* 0x000fe40000011605 */
[----:B------:R-:W-:Y:S02]  /*6e60*/  SHF.R.U32.HI R5, RZ, 0x8, R83 ;  /* 0x00000008ff057819 */ /* 0x000fe40000011653 */
[----:B------:R-:W-:Y:S02]  /*6e70*/  SHF.R.U32.HI R6, RZ, 0x8, R6 ;  /* 0x00000008ff067819 */ /* 0x000fe40000011606 */
[----:B------:R-:W-:Y:S02]  /*6e80*/  PRMT R68, R81, 0x7604, R68 ;  /* 0x0000760451447816 */ /* 0x000fe40000000044 */
[----:B------:R-:W-:-:S02]  /*6e90*/  PRMT R13, R5, 0x7604, R4 ;  /* 0x00007604050d7816 */ /* 0x000fc40000000004 */
[----:B------:R-:W-:Y:S02]  /*6ea0*/  PRMT R11, R6, 0x7604, R3 ;  /* 0x00007604060b7816 */ /* 0x000fe40000000003 */
[----:B------:R-:W-:-:S04]  /*6eb0*/  SGXT R9, R9, 0x1 ;  /* 0x000000010909781a */ /* 0x000fc80000000200 */
[----:B------:R-:W-:Y:S01]  /*6ec0*/  LOP3.LUT R9, R10, 0x104, R9, 0xf8, !PT ;  /* 0x000001040a097812 */ /* 0x000fe200078ef809 */
[----:B------:R-:W-:Y:S01]  /*6ed0*/  BAR.SYNC.DEFER_BLOCKING 0x0 ;  /* 0x0000000000007b1d */ /* 0x000fe20000010000 */
[C-C-:B------:R-:W-:Y:S02]  /*6ee0*/  LOP3.LUT R22, R2.reuse, 0x18, R0.reuse, 0xfe, !PT ;  /* 0x0000001802167812 */ /* 0x140fe400078efe00 */
[C-C-:B------:R-:W-:Y:S02]  /*6ef0*/  LOP3.LUT R21, R2.reuse, 0x1c, R0.reuse, 0xfe, !PT ;  /* 0x0000001c02157812 */ /* 0x140fe400078efe00 */
[----:B------:R-:W-:Y:S02]  /*6f00*/  LOP3.LUT R23, R2, 0x14, R0, 0xfe, !PT ;  /* 0x0000001402177812 */ /* 0x000fe400078efe00 */
[----:B--2---:R-:W-:-:S04]  /*6f10*/  LOP3.LUT R8, R61, 0x3c, R62, 0xf8, !PT ;  /* 0x0000003c3d087812 */ /* 0x004fc800078ef83e */
[----:B------:R-:W-:-:S04]  /*6f20*/  LOP3.LUT R7, R8, R7, RZ, 0xfc, !PT ;  /* 0x0000000708077212 */ /* 0x000fc800078efcff */
[C---:B------:R-:W-:Y:S02]  /*6f30*/  LOP3.LUT R4, R7.reuse, 0x4, RZ, 0x3c, !PT ;  /* 0x0000000407047812 */ /* 0x040fe400078e3cff */
[C---:B------:R-:W-:Y:S02]  /*6f40*/  LOP3.LUT R5, R7.reuse, 0x40, RZ, 0x3c, !PT ;  /* 0x0000004007057812 */ /* 0x040fe400078e3cff */
[----:B------:R-:W-:Y:S01]  /*6f50*/  LOP3.LUT R6, R7, 0x44, RZ, 0x3c, !PT ;  /* 0x0000004407067812 */ /* 0x000fe200078e3cff */
[----:B------:R-:W-:Y:S04]  /*6f60*/  STS.U16 [R7+UR4], R68 ;  /* 0x0000004407007988 */ /* 0x000fe80008000404 */
[----:B------:R1:W-:Y:S04]  /*6f70*/  STS.U16 [R4+UR4+0x100], R11 ;  /* 0x0001000b04007988 */ /* 0x0003e80008000404 */
[----:B------:R2:W-:Y:S04]  /*6f80*/  STS.U16 [R5+UR4+0x80], R70 ;  /* 0x0000804605007988 */ /* 0x0005e80008000404 */
[----:B------:R-:W-:Y:S01]  /*6f90*/  STS.U16 [R6+UR4+0x180], R13 ;  /* 0x0001800d06007988 */ /* 0x000fe20008000404 */
[----:B------:R-:W-:Y:S01]  /*6fa0*/  BAR.SYNC.DEFER_BLOCKING 0x0 ;  /* 0x0000000000007b1d */ /* 0x000fe20000010000 */
[----:B------:R-:W-:-:S05]  /*6fb0*/  LOP3.LUT R8, R9, 0x4, RZ, 0x3c, !PT ;  /* 0x0000000409087812 */ /* 0x000fca00078e3cff */
[----:B------:R-:W3:Y:S04]  /*6fc0*/  LDS R15, [R9+UR4] ;  /* 0x00000004090f7984 */ /* 0x000ee80008000800 */
[----:B------:R5:W0:Y:S01]  /*6fd0*/  LDS R16, [R8+UR4] ;  /* 0x0000000408107984 */ /* 0x000a220008000800 */
[----:B------:R-:W-:Y:S02]  /*6fe0*/  ULDC UR4, c[0x0][0x244] ;  /* 0x0000910000047ab9 */ /* 0x000fe40000000800 */
[----:B----4-:R-:W-:Y:S01]  /*6ff0*/  IMAD R3, R12, UR4, RZ ;  /* 0x000000040c037c24 */ /* 0x010fe2000f8e02ff */
[----:B------:R-:W-:Y:S01]  /*7000*/  ULDC.64 UR4, c[0x0][0x220] ;  /* 0x0000880000047ab9 */ /* 0x000fe20000000a00 */
[----:B-1----:R-:W-:-:S03]  /*7010*/  LOP3.LUT R4, R2, R0, RZ, 0xfc, !PT ;  /* 0x0000000002047212 */ /* 0x002fc600078efcff */
[C---:B------:R-:W-:Y:S01]  /*7020*/  IADD3 R18, P1, R3.reuse, UR4, RZ ;  /* 0x0000000403127c10 */ /* 0x040fe2000ff3e0ff */
[----:B------:R-:W-:Y:S01]  /*7030*/  ULDC UR4, c[0x0][0x248] ;  /* 0x0000920000047ab9 */ /* 0x000fe20000000800 */
[----:B------:R-:W-:Y:S02]  /*7040*/  ISETP.GE.AND P0, PT, R12, UR6, PT ;  /* 0x000000060c007c0c */ /* 0x000fe4000bf06270 */
[----:B------:R-:W-:Y:S01]  /*7050*/  LEA.HI.X.SX32 R20, R3, UR5, 0x1, P1 ;  /* 0x0000000503147c11 */ /* 0x000fe200088f0eff */
[----:B--2---:R-:W-:Y:S01]  /*7060*/  IMAD R5, R4, UR4, RZ ;  /* 0x0000000404057c24 */ /* 0x004fe2000f8e02ff */
[----:B------:R-:W-:Y:S02]  /*7070*/  LOP3.LUT R3, R2, 0x4, R0, 0xfe, !PT ;  /* 0x0000000402037812 */ /* 0x000fe400078efe00 */
[----:B------:R-:W-:Y:S02]  /*7080*/  ISETP.LT.AND P1, PT, R4, UR7, !P0 ;  /* 0x0000000704007c0c */ /* 0x000fe4000c721270 */
[C---:B------:R-:W-:Y:S01]  /*7090*/  ISETP.LT.AND P4, PT, R3.reuse, UR7, !P0 ;  /* 0x0000000703007c0c */ /* 0x040fe2000c781270 */
[----:B------:R-:W-:Y:S01]  /*70a0*/  IMAD R7, R3, UR4, RZ ;  /* 0x0000000403077c24 */ /* 0x000fe2000f8e02ff */
[----:B------:R-:W-:-:S02]  /*70b0*/  IADD3 R4, P2, R5, R18, RZ ;  /* 0x0000001205047210 */ /* 0x000fc40007f5e0ff */
[C-C-:B-----5:R-:W-:Y:S02]  /*70c0*/  LOP3.LUT R8, R2.reuse, 0xc, R0.reuse, 0xfe, !PT ;  /* 0x0000000c02087812 */ /* 0x160fe400078efe00 */
[--C-:B------:R-:W-:Y:S02]  /*70d0*/  LOP3.LUT R3, R2, 0x10, R0.reuse, 0xfe, !PT ;  /* 0x0000001002037812 */ /* 0x100fe400078efe00 */
[----:B------:R-:W-:Y:S01]  /*70e0*/  IADD3 R6, P3, R7, R18, RZ ;  /* 0x0000001207067210 */ /* 0x000fe20007f7e0ff */
[----:B------:R-:W-:Y:S01]  /*70f0*/  IMAD R9, R8, UR4, RZ ;  /* 0x0000000408097c24 */ /* 0x000fe2000f8e02ff */
[-C--:B------:R-:W-:Y:S01]  /*7100*/  LEA.HI.X.SX32 R5, R5, R20.reuse, 0x1, P2 ;  /* 0x0000001405057211 */ /* 0x080fe200010f0eff */
[----:B------:R-:W-:Y:S01]  /*7110*/  IMAD R11, R3, UR4, RZ ;  /* 0x00000004030b7c24 */ /* 0x000fe2000f8e02ff */
[----:B------:R-:W-:Y:S02]  /*7120*/  LEA.HI.X.SX32 R7, R7, R20, 0x1, P3 ;  /* 0x0000001407077211 */ /* 0x000fe400018f0eff */
[----:B------:R-:W-:-:S02]  /*7130*/  LOP3.LUT R0, R2, 0x8, R0, 0xfe, !PT ;  /* 0x0000000802007812 */ /* 0x000fc400078efe00 */
[----:B---3--:R-:W-:Y:S01]  /*7140*/  PRMT R17, R15, 0x7770, RZ ;  /* 0x000077700f117816 */ /* 0x008fe200000000ff */
[----:B------:R-:W-:Y:S01]  /*7150*/  IMAD R13, R22, UR4, RZ ;  /* 0x00000004160d7c24 */ /* 0x000fe2000f8e02ff */
[----:B0-----:R-:W-:-:S03]  /*7160*/  PRMT R19, R16, 0x7770, RZ ;  /* 0x0000777010137816 */ /* 0x001fc600000000ff */
[----:B------:R0:W-:Y:S01]  /*7170*/  @P1 STG.E.U8 desc[UR8][R4.64], R17 ;  /* 0x0000001104001986 */ /* 0x0001e2000c101108 */
[C---:B------:R-:W-:Y:S01]  /*7180*/  ISETP.LT.AND P5, PT, R0.reuse, UR7, !P0 ;  /* 0x0000000700007c0c */ /* 0x040fe2000c7a1270 */
[----:B------:R-:W-:Y:S02]  /*7190*/  IMAD R0, R0, UR4, RZ ;  /* 0x0000000400007c24 */ /* 0x000fe4000f8e02ff */
[----:B------:R1:W-:Y:S01]  /*71a0*/  @P4 STG.E.U8 desc[UR8][R6.64], R19 ;  /* 0x0000001306004986 */ /* 0x0003e2000c101108 */
[----:B------:R-:W-:Y:S02]  /*71b0*/  ISETP.LT.AND P4, PT, R8, UR7, !P0 ;  /* 0x0000000708007c0c */ /* 0x000fe4000c781270 */
[-C--:B0-----:R-:W-:Y:S02]  /*71c0*/  IADD3 R4, P1, R9, R18.reuse, RZ ;  /* 0x0000001209047210 */ /* 0x081fe40007f3e0ff */
[----:B-1----:R-:W-:Y:S02]  /*71d0*/  IADD3 R6, P2, R11, R18, RZ ;  /* 0x000000120b067210 */ /* 0x002fe40007f5e0ff */
[----:B------:R-:W-:-:S02]  /*71e0*/  LEA.HI.X.SX32 R5, R9, R20, 0x1, P1 ;  /* 0x0000001409057211 */ /* 0x000fc400008f0eff */
[-C--:B------:R-:W-:Y:S01]  /*71f0*/  IADD3 R10, P1, R13, R18.reuse, RZ ;  /* 0x000000120d0a7210 */ /* 0x080fe20007f3e0ff */
[----:B------:R-:W-:Y:S01]  /*7200*/  IMAD R12, R23, UR4, RZ ;  /* 0x00000004170c7c24 */ /* 0x000fe2000f8e02ff */
[----:B------:R-:W-:Y:S02]  /*7210*/  ISETP.LT.AND P3, PT, R3, UR7, !P0 ;  /* 0x0000000703007c0c */ /* 0x000fe4000c761270 */
[----:B------:R-:W-:Y:S02]  /*7220*/  IADD3 R2, P6, R0, R18, RZ ;  /* 0x0000001200027210 */ /* 0x000fe40007fde0ff */
[-C--:B------:R-:W-:Y:S02]  /*7230*/  LEA.HI.X.SX32 R7, R11, R20.reuse, 0x1, P2 ;  /* 0x000000140b077211 */ /* 0x080fe400010f0eff */
[----:B------:R-:W-:Y:S02]  /*7240*/  ISETP.LT.AND P2, PT, R23, UR7, !P0 ;  /* 0x0000000717007c0c */ /* 0x000fe4000c741270 */
[----:B------:R-:W-:-:S02]  /*7250*/  LEA.HI.X.SX32 R11, R13, R20, 0x1, P1 ;  /* 0x000000140d0b7211 */ /* 0x000fc400008f0eff */
[----:B------:R-:W-:Y:S02]  /*7260*/  ISETP.LT.AND P1, PT, R22, UR7, !P0 ;  /* 0x0000000716007c0c */ /* 0x000fe4000c721270 */
[C---:B------:R-:W-:Y:S02]  /*7270*/  ISETP.LT.AND P0, PT, R21.reuse, UR7, !P0 ;  /* 0x0000000715007c0c */ /* 0x040fe4000c701270 */
[----:B------:R-:W-:Y:S02]  /*7280*/  LEA.HI.X.SX32 R3, R0, R20, 0x1, P6 ;  /* 0x0000001400037211 */ /* 0x000fe400030f0eff */
[----:B------:R-:W-:Y:S01]  /*7290*/  IADD3 R8, P6, R12, R18, RZ ;  /* 0x000000120c087210 */ /* 0x000fe20007fde0ff */
[----:B------:R-:W-:Y:S01]  /*72a0*/  IMAD R14, R21, UR4, RZ ;  /* 0x00000004150e7c24 */ /* 0x000fe2000f8e02ff */
[----:B------:R-:W-:Y:S02]  /*72b0*/  PRMT R17, R15, 0x7772, RZ ;  /* 0x000077720f117816 */ /* 0x000fe400000000ff */
[----:B------:R-:W-:-:S02]  /*72c0*/  PRMT R19, R16, 0x7772, RZ ;  /* 0x0000777210137816 */ /* 0x000fc400000000ff */
[C---:B------:R-:W-:Y:S02]  /*72d0*/  PRMT R21, R15.reuse, 0x7771, RZ ;  /* 0x000077710f157816 */ /* 0x040fe400000000ff */
[----:B------:R-:W-:Y:S02]  /*72e0*/  LEA.HI.X.SX32 R9, R12, R20, 0x1, P6 ;  /* 0x000000140c097211 */ /* 0x000fe400030f0eff */
[----:B------:R-:W-:Y:S01]  /*72f0*/  PRMT R23, R16, 0x7771, RZ ;  /* 0x0000777110177816 */ /* 0x000fe200000000ff */
[----:B------:R0:W-:Y:S01]  /*7300*/  @P5 STG.E.U8 desc[UR8][R2.64], R17 ;  /* 0x0000001102005986 */ /* 0x0001e2000c101108 */
[----:B------:R-:W-:-:S03]  /*7310*/  PRMT R15, R15, 0x7773, RZ ;  /* 0x000077730f0f7816 */ /* 0x000fc600000000ff */
[----:B------:R0:W-:Y:S01]  /*7320*/  @P4 STG.E.U8 desc[UR8][R4.64], R19 ;  /* 0x0000001304004986 */ /* 0x0001e2000c101108 */
[----:B------:R-:W-:-:S03]  /*7330*/  IADD3 R12, P6, R14, R18, RZ ;  /* 0x000000120e0c7210 */ /* 0x000fc60007fde0ff */
[----:B------:R0:W-:Y:S04]  /*7340*/  @P3 STG.E.U8 desc[UR8][R6.64], R21 ;  /* 0x0000001506003986 */ /* 0x0001e8000c101108 */
[----:B------:R0:W-:Y:S01]  /*7350*/  @P2 STG.E.U8 desc[UR8][R8.64], R23 ;  /* 0x0000001708002986 */ /* 0x0001e2000c101108 */
[----:B------:R-:W-:-:S03]  /*7360*/  LEA.HI.X.SX32 R13, R14, R20, 0x1, P6 ;  /* 0x000000140e0d7211 */ /* 0x000fc600030f0eff */
[----:B------:R0:W-:Y:S01]  /*7370*/  @P1 STG.E.U8 desc[UR8][R10.64], R15 ;  /* 0x0000000f0a001986 */ /* 0x0001e2000c101108 */
[----:B------:R-:W-:Y:S01]  /*7380*/  PRMT R25, R16, 0x7773, RZ ;  /* 0x0000777310197816 */ /* 0x000fe200000000ff */
[----:B------:R-:W-:Y:S06]  /*7390*/  @!P0 EXIT ;  /* 0x000000000000894d */ /* 0x000fec0003800000 */
[----:B------:R-:W-:Y:S01]  /*73a0*/  STG.E.U8 desc[UR8][R12.64], R25 ;  /* 0x000000190c007986 */ /* 0x000fe2000c101108 */
[----:B------:R-:W-:Y:S05]  /*73b0*/  EXIT ;  /* 0x000000000000794d */ /* 0x000fea0003800000 */
.L_x_3:
[----:B------:R-:W-:-:S00]  /*73c0*/  BRA `(.L_x_3) ;  /* 0xfffffffc00fc7947 */ /* 0x000fc0000383ffff */
[----:B------:R-:W-:-:S00]  /*73d0*/  NOP ;  /* 0x0000000000007918 */ /* 0x000fc00000000000 */
        /* <DEDUP_REMOVED lines=10> */
.L_x_4:


//--------------------- .nv.shared.matmul_kernel  --------------------------
	.section	.nv.shared.matmul_kernel,"aw",@nobits
	.sectionflags	@""
	.align	16
	.zero		1024


//--------------------- .nv.shared.reserved.0     --------------------------
	.section	.nv.shared.reserved.0,"aw",@nobits
	.weak		__nv_reservedSMEM_offset_0_alias
	.size		__nv_reservedSMEM_offset_0_alias, 0, 0
	.other		__nv_reservedSMEM_offset_0_alias,@"STO_CUDA_RESERVED_SHARED STV_DEFAULT"
__nv_reservedSMEM_offset_0_alias:
	.zero		0


//--------------------- .nv.constant0.matmul_kernel --------------------------
	.section	.nv.constant0.matmul_kernel,"a",@progbits
	.sectionflags	@""
	.align	4
.nv.constant0.matmul_kernel:
	.zero		608


//--------------------- SYMBOLS --------------------------

	.type		.nv.reservedSmem.offset0,@object
	.size		.nv.reservedSmem.offset0,0x4
